//
// Generated by NVIDIA NVVM Compiler
//
// Compiler Build ID: CL-36424714
// Cuda compilation tools, release 13.0, V13.0.88
// Based on NVVM 20.0.0
//

.version 9.0
.target sm_100
.address_size 64

	// .globl	_Z28lora_fused_qkv_expand_kernelI13__nv_bfloat16S0_EvPKT_PKvPT0_PKiS9_S9_S9_S9_S9_S9_S9_S9_S9_S9_iiiiibiiii
.extern .func  (.param .b32 func_retval0) vprintf
(
	.param .b64 vprintf_param_0,
	.param .b64 vprintf_param_1
)
;
.global .align 1 .b8 $str[77] = {68, 69, 66, 85, 71, 32, 75, 69, 82, 78, 69, 76, 58, 32, 73, 110, 118, 97, 108, 105, 100, 32, 97, 99, 116, 117, 97, 108, 95, 116, 111, 107, 101, 110, 95, 105, 100, 120, 61, 37, 100, 32, 102, 111, 117, 110, 100, 32, 97, 116, 32, 108, 111, 114, 97, 95, 105, 100, 120, 61, 37, 100, 44, 32, 115, 108, 105, 99, 101, 95, 105, 100, 61, 37, 100, 10};
.global .align 1 .b8 $str$1[32] = {115, 108, 105, 99, 101, 95, 105, 100, 61, 37, 100, 44, 32, 114, 97, 110, 107, 61, 37, 100, 44, 32, 115, 116, 97, 114, 116, 61, 37, 100, 10};
.global .align 1 .b8 $str$2[46] = {107, 61, 37, 100, 44, 32, 97, 95, 111, 102, 102, 61, 37, 100, 44, 32, 97, 95, 118, 97, 108, 61, 37, 102, 44, 32, 98, 95, 111, 102, 102, 61, 37, 100, 44, 32, 98, 95, 118, 97, 108, 61, 37, 102, 10};
.global .align 1 .b8 $str$3[51] = {75, 69, 82, 78, 69, 76, 32, 65, 68, 68, 58, 32, 111, 102, 102, 115, 101, 116, 61, 37, 100, 44, 32, 111, 108, 100, 95, 118, 97, 108, 61, 37, 102, 44, 32, 97, 99, 99, 117, 109, 117, 108, 97, 116, 111, 114, 61, 37, 102, 10};

.visible .entry _Z28lora_fused_qkv_expand_kernelI13__nv_bfloat16S0_EvPKT_PKvPT0_PKiS9_S9_S9_S9_S9_S9_S9_S9_S9_S9_iiiiibiiii(
	.param .u64 .ptr .align 1 _Z28lora_fused_qkv_expand_kernelI13__nv_bfloat16S0_EvPKT_PKvPT0_PKiS9_S9_S9_S9_S9_S9_S9_S9_S9_S9_iiiiibiiii_param_0,
	.param .u64 .ptr .align 1 _Z28lora_fused_qkv_expand_kernelI13__nv_bfloat16S0_EvPKT_PKvPT0_PKiS9_S9_S9_S9_S9_S9_S9_S9_S9_S9_iiiiibiiii_param_1,
	.param .u64 .ptr .align 1 _Z28lora_fused_qkv_expand_kernelI13__nv_bfloat16S0_EvPKT_PKvPT0_PKiS9_S9_S9_S9_S9_S9_S9_S9_S9_S9_iiiiibiiii_param_2,
	.param .u64 .ptr .align 1 _Z28lora_fused_qkv_expand_kernelI13__nv_bfloat16S0_EvPKT_PKvPT0_PKiS9_S9_S9_S9_S9_S9_S9_S9_S9_S9_iiiiibiiii_param_3,
	.param .u64 .ptr .align 1 _Z28lora_fused_qkv_expand_kernelI13__nv_bfloat16S0_EvPKT_PKvPT0_PKiS9_S9_S9_S9_S9_S9_S9_S9_S9_S9_iiiiibiiii_param_4,
	.param .u64 .ptr .align 1 _Z28lora_fused_qkv_expand_kernelI13__nv_bfloat16S0_EvPKT_PKvPT0_PKiS9_S9_S9_S9_S9_S9_S9_S9_S9_S9_iiiiibiiii_param_5,
	.param .u64 .ptr .align 1 _Z28lora_fused_qkv_expand_kernelI13__nv_bfloat16S0_EvPKT_PKvPT0_PKiS9_S9_S9_S9_S9_S9_S9_S9_S9_S9_iiiiibiiii_param_6,
	.param .u64 .ptr .align 1 _Z28lora_fused_qkv_expand_kernelI13__nv_bfloat16S0_EvPKT_PKvPT0_PKiS9_S9_S9_S9_S9_S9_S9_S9_S9_S9_iiiiibiiii_param_7,
	.param .u64 .ptr .align 1 _Z28lora_fused_qkv_expand_kernelI13__nv_bfloat16S0_EvPKT_PKvPT0_PKiS9_S9_S9_S9_S9_S9_S9_S9_S9_S9_iiiiibiiii_param_8,
	.param .u64 .ptr .align 1 _Z28lora_fused_qkv_expand_kernelI13__nv_bfloat16S0_EvPKT_PKvPT0_PKiS9_S9_S9_S9_S9_S9_S9_S9_S9_S9_iiiiibiiii_param_9,
	.param .u64 .ptr .align 1 _Z28lora_fused_qkv_expand_kernelI13__nv_bfloat16S0_EvPKT_PKvPT0_PKiS9_S9_S9_S9_S9_S9_S9_S9_S9_S9_iiiiibiiii_param_10,
	.param .u64 .ptr .align 1 _Z28lora_fused_qkv_expand_kernelI13__nv_bfloat16S0_EvPKT_PKvPT0_PKiS9_S9_S9_S9_S9_S9_S9_S9_S9_S9_iiiiibiiii_param_11,
	.param .u64 .ptr .align 1 _Z28lora_fused_qkv_expand_kernelI13__nv_bfloat16S0_EvPKT_PKvPT0_PKiS9_S9_S9_S9_S9_S9_S9_S9_S9_S9_iiiiibiiii_param_12,
	.param .u64 .ptr .align 1 _Z28lora_fused_qkv_expand_kernelI13__nv_bfloat16S0_EvPKT_PKvPT0_PKiS9_S9_S9_S9_S9_S9_S9_S9_S9_S9_iiiiibiiii_param_13,
	.param .u32 _Z28lora_fused_qkv_expand_kernelI13__nv_bfloat16S0_EvPKT_PKvPT0_PKiS9_S9_S9_S9_S9_S9_S9_S9_S9_S9_iiiiibiiii_param_14,
	.param .u32 _Z28lora_fused_qkv_expand_kernelI13__nv_bfloat16S0_EvPKT_PKvPT0_PKiS9_S9_S9_S9_S9_S9_S9_S9_S9_S9_iiiiibiiii_param_15,
	.param .u32 _Z28lora_fused_qkv_expand_kernelI13__nv_bfloat16S0_EvPKT_PKvPT0_PKiS9_S9_S9_S9_S9_S9_S9_S9_S9_S9_iiiiibiiii_param_16,
	.param .u32 _Z28lora_fused_qkv_expand_kernelI13__nv_bfloat16S0_EvPKT_PKvPT0_PKiS9_S9_S9_S9_S9_S9_S9_S9_S9_S9_iiiiibiiii_param_17,
	.param .u32 _Z28lora_fused_qkv_expand_kernelI13__nv_bfloat16S0_EvPKT_PKvPT0_PKiS9_S9_S9_S9_S9_S9_S9_S9_S9_S9_iiiiibiiii_param_18,
	.param .u8 _Z28lora_fused_qkv_expand_kernelI13__nv_bfloat16S0_EvPKT_PKvPT0_PKiS9_S9_S9_S9_S9_S9_S9_S9_S9_S9_iiiiibiiii_param_19,
	.param .u32 _Z28lora_fused_qkv_expand_kernelI13__nv_bfloat16S0_EvPKT_PKvPT0_PKiS9_S9_S9_S9_S9_S9_S9_S9_S9_S9_iiiiibiiii_param_20,
	.param .u32 _Z28lora_fused_qkv_expand_kernelI13__nv_bfloat16S0_EvPKT_PKvPT0_PKiS9_S9_S9_S9_S9_S9_S9_S9_S9_S9_iiiiibiiii_param_21,
	.param .u32 _Z28lora_fused_qkv_expand_kernelI13__nv_bfloat16S0_EvPKT_PKvPT0_PKiS9_S9_S9_S9_S9_S9_S9_S9_S9_S9_iiiiibiiii_param_22,
	.param .u32 _Z28lora_fused_qkv_expand_kernelI13__nv_bfloat16S0_EvPKT_PKvPT0_PKiS9_S9_S9_S9_S9_S9_S9_S9_S9_S9_iiiiibiiii_param_23
)
{
	.local .align 16 .b8 	__local_depot0[32];
	.reg .b64 	%SP;
	.reg .b64 	%SPL;
	.reg .pred 	%p<30>;
	.reg .b16 	%rs<23>;
	.reg .b32 	%r<148>;
	.reg .b32 	%f<43>;
	.reg .b64 	%rd<111>;
	.reg .b64 	%fd<13>;

	mov.u64 	%SPL, __local_depot0;
	cvta.local.u64 	%SP, %SPL;
	ld.param.u64 	%rd27, [_Z28lora_fused_qkv_expand_kernelI13__nv_bfloat16S0_EvPKT_PKvPT0_PKiS9_S9_S9_S9_S9_S9_S9_S9_S9_S9_iiiiibiiii_param_0];
	ld.param.u32 	%r70, [_Z28lora_fused_qkv_expand_kernelI13__nv_bfloat16S0_EvPKT_PKvPT0_PKiS9_S9_S9_S9_S9_S9_S9_S9_S9_S9_iiiiibiiii_param_14];
	ld.param.u32 	%r72, [_Z28lora_fused_qkv_expand_kernelI13__nv_bfloat16S0_EvPKT_PKvPT0_PKiS9_S9_S9_S9_S9_S9_S9_S9_S9_S9_iiiiibiiii_param_17];
	ld.param.u32 	%r77, [_Z28lora_fused_qkv_expand_kernelI13__nv_bfloat16S0_EvPKT_PKvPT0_PKiS9_S9_S9_S9_S9_S9_S9_S9_S9_S9_iiiiibiiii_param_18];
	ld.param.u32 	%r74, [_Z28lora_fused_qkv_expand_kernelI13__nv_bfloat16S0_EvPKT_PKvPT0_PKiS9_S9_S9_S9_S9_S9_S9_S9_S9_S9_iiiiibiiii_param_21];
	cvta.to.global.u64 	%rd1, %rd27;
	add.u64 	%rd28, %SP, 0;
	add.u64 	%rd2, %SPL, 0;
	mov.u32 	%r1, %ntid.y;
	add.s32 	%r78, %r1, %r70;
	add.s32 	%r79, %r78, -1;
	div.u32 	%r2, %r79, %r1;
	mov.u32 	%r3, %ctaid.x;
	mov.u32 	%r4, %ctaid.y;
	mov.u32 	%r5, %ctaid.z;
	setp.ge.s32 	%p1, %r5, %r77;
	setp.ge.s32 	%p2, %r4, %r72;
	or.pred  	%p3, %p2, %p1;
	@%p3 bra 	$L__BB0_34;
	ld.param.u64 	%rd101, [_Z28lora_fused_qkv_expand_kernelI13__nv_bfloat16S0_EvPKT_PKvPT0_PKiS9_S9_S9_S9_S9_S9_S9_S9_S9_S9_iiiiibiiii_param_4];
	cvta.to.global.u64 	%rd29, %rd101;
	mul.wide.u32 	%rd30, %r5, 4;
	add.s64 	%rd31, %rd29, %rd30;
	ld.global.nc.u32 	%r6, [%rd31];
	setp.lt.s32 	%p4, %r6, 0;
	@%p4 bra 	$L__BB0_34;
	ld.param.u64 	%rd102, [_Z28lora_fused_qkv_expand_kernelI13__nv_bfloat16S0_EvPKT_PKvPT0_PKiS9_S9_S9_S9_S9_S9_S9_S9_S9_S9_iiiiibiiii_param_5];
	cvta.to.global.u64 	%rd32, %rd102;
	add.s64 	%rd34, %rd32, %rd30;
	ld.global.nc.u32 	%r7, [%rd34];
	rem.s32 	%r80, %r3, %r2;
	mul.lo.s32 	%r8, %r80, %r1;
	setp.ge.s32 	%p5, %r8, %r7;
	@%p5 bra 	$L__BB0_34;
	mov.u32 	%r9, %tid.y;
	add.s32 	%r10, %r8, %r9;
	setp.ge.s32 	%p6, %r10, %r7;
	@%p6 bra 	$L__BB0_34;
	ld.param.u32 	%r129, [_Z28lora_fused_qkv_expand_kernelI13__nv_bfloat16S0_EvPKT_PKvPT0_PKiS9_S9_S9_S9_S9_S9_S9_S9_S9_S9_iiiiibiiii_param_15];
	ld.param.u64 	%rd103, [_Z28lora_fused_qkv_expand_kernelI13__nv_bfloat16S0_EvPKT_PKvPT0_PKiS9_S9_S9_S9_S9_S9_S9_S9_S9_S9_iiiiibiiii_param_6];
	ld.param.u64 	%rd100, [_Z28lora_fused_qkv_expand_kernelI13__nv_bfloat16S0_EvPKT_PKvPT0_PKiS9_S9_S9_S9_S9_S9_S9_S9_S9_S9_iiiiibiiii_param_3];
	mov.u32 	%r81, %ntid.x;
	cvta.to.global.u64 	%rd35, %rd103;
	add.s64 	%rd37, %rd35, %rd30;
	ld.global.nc.u32 	%r82, [%rd37];
	add.s32 	%r83, %r82, %r10;
	cvta.to.global.u64 	%rd38, %rd100;
	mul.wide.s32 	%rd39, %r83, 4;
	add.s64 	%rd40, %rd38, %rd39;
	ld.global.nc.u32 	%r11, [%rd40];
	div.s32 	%r84, %r3, %r2;
	add.s32 	%r85, %r81, %r129;
	add.s32 	%r86, %r85, -1;
	div.u32 	%r87, %r86, %r81;
	rem.s32 	%r88, %r84, %r87;
	mov.u32 	%r12, %tid.x;
	mad.lo.s32 	%r13, %r88, %r81, %r12;
	setp.gt.s32 	%p7, %r11, -1;
	@%p7 bra 	$L__BB0_7;
	or.b32  	%r126, %r12, %r9;
	setp.ne.s32 	%p29, %r126, 0;
	@%p29 bra 	$L__BB0_34;
	st.local.v2.u32 	[%rd2], {%r11, %r5};
	st.local.u32 	[%rd2+8], %r4;
	mov.u64 	%rd95, $str;
	cvta.global.u64 	%rd96, %rd95;
	{ // callseq 7, 0
	.param .b64 param0;
	st.param.b64 	[param0], %rd96;
	.param .b64 param1;
	st.param.b64 	[param1], %rd28;
	.param .b32 retval0;
	call.uni (retval0), 
	vprintf, 
	(
	param0, 
	param1
	);
	ld.param.b32 	%r127, [retval0];
	} // callseq 7
	bra.uni 	$L__BB0_34;
$L__BB0_7:
	ld.param.u64 	%rd110, [_Z28lora_fused_qkv_expand_kernelI13__nv_bfloat16S0_EvPKT_PKvPT0_PKiS9_S9_S9_S9_S9_S9_S9_S9_S9_S9_iiiiibiiii_param_13];
	cvta.to.global.u64 	%rd41, %rd110;
	mul.wide.u32 	%rd42, %r4, 4;
	add.s64 	%rd43, %rd41, %rd42;
	ld.global.nc.u32 	%r89, [%rd43];
	setp.ge.s32 	%p8, %r13, %r89;
	setp.ge.s32 	%p9, %r11, %r70;
	or.pred  	%p10, %p9, %p8;
	@%p10 bra 	$L__BB0_34;
	ld.param.u64 	%rd109, [_Z28lora_fused_qkv_expand_kernelI13__nv_bfloat16S0_EvPKT_PKvPT0_PKiS9_S9_S9_S9_S9_S9_S9_S9_S9_S9_iiiiibiiii_param_12];
	ld.param.u64 	%rd108, [_Z28lora_fused_qkv_expand_kernelI13__nv_bfloat16S0_EvPKT_PKvPT0_PKiS9_S9_S9_S9_S9_S9_S9_S9_S9_S9_iiiiibiiii_param_11];
	ld.param.u64 	%rd107, [_Z28lora_fused_qkv_expand_kernelI13__nv_bfloat16S0_EvPKT_PKvPT0_PKiS9_S9_S9_S9_S9_S9_S9_S9_S9_S9_iiiiibiiii_param_10];
	ld.param.u64 	%rd106, [_Z28lora_fused_qkv_expand_kernelI13__nv_bfloat16S0_EvPKT_PKvPT0_PKiS9_S9_S9_S9_S9_S9_S9_S9_S9_S9_iiiiibiiii_param_9];
	ld.param.u64 	%rd98, [_Z28lora_fused_qkv_expand_kernelI13__nv_bfloat16S0_EvPKT_PKvPT0_PKiS9_S9_S9_S9_S9_S9_S9_S9_S9_S9_iiiiibiiii_param_1];
	cvta.to.global.u64 	%rd44, %rd98;
	mul.wide.u32 	%rd45, %r4, 8;
	add.s64 	%rd46, %rd44, %rd45;
	ld.global.nc.u64 	%rd3, [%rd46];
	cvta.to.global.u64 	%rd47, %rd107;
	add.s64 	%rd49, %rd47, %rd42;
	ld.global.nc.u32 	%r14, [%rd49];
	cvta.to.global.u64 	%rd50, %rd108;
	add.s64 	%rd51, %rd50, %rd42;
	ld.global.nc.u32 	%r15, [%rd51];
	cvta.to.global.u64 	%rd52, %rd109;
	add.s64 	%rd53, %rd52, %rd42;
	ld.global.nc.u32 	%r16, [%rd53];
	mad.lo.s32 	%r17, %r6, %r72, %r4;
	cvta.to.global.u64 	%rd54, %rd106;
	mul.wide.u32 	%rd55, %r17, 4;
	add.s64 	%rd56, %rd54, %rd55;
	ld.global.nc.u32 	%r18, [%rd56];
	setp.lt.s32 	%p11, %r18, 1;
	@%p11 bra 	$L__BB0_34;
	ld.param.u64 	%rd105, [_Z28lora_fused_qkv_expand_kernelI13__nv_bfloat16S0_EvPKT_PKvPT0_PKiS9_S9_S9_S9_S9_S9_S9_S9_S9_S9_iiiiibiiii_param_8];
	cvta.to.global.u64 	%rd57, %rd105;
	add.s64 	%rd59, %rd57, %rd55;
	ld.global.nc.u32 	%r19, [%rd59];
	or.b32  	%r90, %r13, %r5;
	or.b32  	%r91, %r90, %r11;
	setp.ne.s32 	%p12, %r91, 0;
	@%p12 bra 	$L__BB0_11;
	st.local.v2.u32 	[%rd2], {%r4, %r18};
	st.local.u32 	[%rd2+8], %r19;
	mov.u64 	%rd60, $str$1;
	cvta.global.u64 	%rd61, %rd60;
	{ // callseq 0, 0
	.param .b64 param0;
	st.param.b64 	[param0], %rd61;
	.param .b64 param1;
	st.param.b64 	[param1], %rd28;
	.param .b32 retval0;
	call.uni (retval0), 
	vprintf, 
	(
	param0, 
	param1
	);
	ld.param.b32 	%r92, [retval0];
	} // callseq 0
$L__BB0_11:
	ld.param.u32 	%r130, [_Z28lora_fused_qkv_expand_kernelI13__nv_bfloat16S0_EvPKT_PKvPT0_PKiS9_S9_S9_S9_S9_S9_S9_S9_S9_S9_iiiiibiiii_param_20];
	mul.lo.s32 	%r20, %r11, %r130;
	mul.lo.s32 	%r21, %r14, %r6;
	mul.lo.s32 	%r22, %r15, %r13;
	add.s32 	%r137, %r22, %r21;
	or.b32  	%r24, %r5, %r4;
	and.b32  	%r25, %r18, 3;
	setp.lt.u32 	%p13, %r18, 4;
	mov.f32 	%f42, 0f00000000;
	mov.b32 	%r147, 0;
	@%p13 bra 	$L__BB0_22;
	and.b32  	%r147, %r18, 2147483644;
	neg.s32 	%r142, %r147;
	add.s32 	%r96, %r16, %r21;
	add.s32 	%r140, %r96, %r22;
	shl.b32 	%r97, %r16, 1;
	add.s32 	%r139, %r137, %r97;
	mad.lo.s32 	%r138, %r16, 3, %r137;
	mad.lo.s32 	%r133, %r19, %r74, %r20;
	add.s32 	%r136, %r133, %r74;
	add.s32 	%r98, %r19, 2;
	mad.lo.s32 	%r135, %r74, %r98, %r20;
	add.s32 	%r99, %r19, 3;
	mad.lo.s32 	%r134, %r74, %r99, %r20;
	mov.f32 	%f42, 0f00000000;
	mov.b32 	%r141, 1;
	mov.u64 	%rd65, $str$2;
	mul.wide.s32 	%rd6, %r74, 2;
	mul.wide.s32 	%rd8, %r16, 2;
$L__BB0_13:
	add.s32 	%r45, %r141, -1;
	mul.wide.s32 	%rd63, %r133, 2;
	add.s64 	%rd4, %rd1, %rd63;
	ld.global.nc.u16 	%rs5, [%rd4];
	// begin inline asm
	{ cvt.f32.bf16 %f24, %rs5;}

	// end inline asm
	mul.wide.s32 	%rd64, %r137, 2;
	add.s64 	%rd5, %rd3, %rd64;
	ld.u16 	%rs6, [%rd5];
	// begin inline asm
	{ cvt.f32.bf16 %f25, %rs6;}

	// end inline asm
	or.b32  	%r100, %r24, %r13;
	or.b32  	%r101, %r100, %r11;
	or.b32  	%r46, %r101, %r45;
	setp.ne.s32 	%p14, %r46, 0;
	@%p14 bra 	$L__BB0_15;
	cvt.f64.f32 	%fd1, %f24;
	cvt.f64.f32 	%fd2, %f25;
	st.local.v2.u32 	[%rd2], {%r45, %r133};
	st.local.f64 	[%rd2+8], %fd1;
	st.local.u32 	[%rd2+16], %r137;
	st.local.f64 	[%rd2+24], %fd2;
	cvta.global.u64 	%rd66, %rd65;
	{ // callseq 1, 0
	.param .b64 param0;
	st.param.b64 	[param0], %rd66;
	.param .b64 param1;
	st.param.b64 	[param1], %rd28;
	.param .b32 retval0;
	call.uni (retval0), 
	vprintf, 
	(
	param0, 
	param1
	);
	ld.param.b32 	%r102, [retval0];
	} // callseq 1
$L__BB0_15:
	fma.rn.f32 	%f4, %f24, %f25, %f42;
	add.s64 	%rd7, %rd4, %rd6;
	ld.global.nc.u16 	%rs7, [%rd7];
	// begin inline asm
	{ cvt.f32.bf16 %f26, %rs7;}

	// end inline asm
	add.s64 	%rd9, %rd5, %rd8;
	ld.u16 	%rs8, [%rd9];
	// begin inline asm
	{ cvt.f32.bf16 %f27, %rs8;}

	// end inline asm
	@%p14 bra 	$L__BB0_17;
	cvt.f64.f32 	%fd3, %f26;
	cvt.f64.f32 	%fd4, %f27;
	st.local.v2.u32 	[%rd2], {%r141, %r136};
	st.local.f64 	[%rd2+8], %fd3;
	st.local.u32 	[%rd2+16], %r140;
	st.local.f64 	[%rd2+24], %fd4;
	mov.u64 	%rd68, $str$2;
	cvta.global.u64 	%rd69, %rd68;
	add.u64 	%rd70, %SP, 0;
	{ // callseq 2, 0
	.param .b64 param0;
	st.param.b64 	[param0], %rd69;
	.param .b64 param1;
	st.param.b64 	[param1], %rd70;
	.param .b32 retval0;
	call.uni (retval0), 
	vprintf, 
	(
	param0, 
	param1
	);
	ld.param.b32 	%r104, [retval0];
	} // callseq 2
$L__BB0_17:
	fma.rn.f32 	%f7, %f26, %f27, %f4;
	add.s64 	%rd10, %rd7, %rd6;
	ld.global.nc.u16 	%rs9, [%rd10];
	// begin inline asm
	{ cvt.f32.bf16 %f28, %rs9;}

	// end inline asm
	add.s64 	%rd11, %rd9, %rd8;
	ld.u16 	%rs10, [%rd11];
	// begin inline asm
	{ cvt.f32.bf16 %f29, %rs10;}

	// end inline asm
	@%p14 bra 	$L__BB0_19;
	add.s32 	%r106, %r141, 1;
	cvt.f64.f32 	%fd5, %f28;
	cvt.f64.f32 	%fd6, %f29;
	st.local.v2.u32 	[%rd2], {%r106, %r135};
	st.local.f64 	[%rd2+8], %fd5;
	st.local.u32 	[%rd2+16], %r139;
	st.local.f64 	[%rd2+24], %fd6;
	mov.u64 	%rd71, $str$2;
	cvta.global.u64 	%rd72, %rd71;
	add.u64 	%rd73, %SP, 0;
	{ // callseq 3, 0
	.param .b64 param0;
	st.param.b64 	[param0], %rd72;
	.param .b64 param1;
	st.param.b64 	[param1], %rd73;
	.param .b32 retval0;
	call.uni (retval0), 
	vprintf, 
	(
	param0, 
	param1
	);
	ld.param.b32 	%r107, [retval0];
	} // callseq 3
$L__BB0_19:
	fma.rn.f32 	%f10, %f28, %f29, %f7;
	add.s64 	%rd74, %rd10, %rd6;
	ld.global.nc.u16 	%rs11, [%rd74];
	// begin inline asm
	{ cvt.f32.bf16 %f30, %rs11;}

	// end inline asm
	add.s64 	%rd75, %rd11, %rd8;
	ld.u16 	%rs12, [%rd75];
	// begin inline asm
	{ cvt.f32.bf16 %f31, %rs12;}

	// end inline asm
	@%p14 bra 	$L__BB0_21;
	add.s32 	%r109, %r141, 2;
	cvt.f64.f32 	%fd7, %f30;
	cvt.f64.f32 	%fd8, %f31;
	st.local.v2.u32 	[%rd2], {%r109, %r134};
	st.local.f64 	[%rd2+8], %fd7;
	st.local.u32 	[%rd2+16], %r138;
	st.local.f64 	[%rd2+24], %fd8;
	mov.u64 	%rd76, $str$2;
	cvta.global.u64 	%rd77, %rd76;
	add.u64 	%rd78, %SP, 0;
	{ // callseq 4, 0
	.param .b64 param0;
	st.param.b64 	[param0], %rd77;
	.param .b64 param1;
	st.param.b64 	[param1], %rd78;
	.param .b32 retval0;
	call.uni (retval0), 
	vprintf, 
	(
	param0, 
	param1
	);
	ld.param.b32 	%r110, [retval0];
	} // callseq 4
$L__BB0_21:
	fma.rn.f32 	%f42, %f30, %f31, %f10;
	add.s32 	%r142, %r142, 4;
	add.s32 	%r141, %r141, 4;
	shl.b32 	%r112, %r16, 2;
	add.s32 	%r140, %r140, %r112;
	add.s32 	%r139, %r139, %r112;
	add.s32 	%r138, %r138, %r112;
	add.s32 	%r137, %r137, %r112;
	shl.b32 	%r113, %r74, 2;
	add.s32 	%r136, %r136, %r113;
	add.s32 	%r135, %r135, %r113;
	add.s32 	%r134, %r134, %r113;
	add.s32 	%r133, %r133, %r113;
	setp.ne.s32 	%p18, %r142, 0;
	@%p18 bra 	$L__BB0_13;
$L__BB0_22:
	setp.eq.s32 	%p19, %r25, 0;
	@%p19 bra 	$L__BB0_27;
	mad.lo.s32 	%r114, %r147, %r16, %r21;
	add.s32 	%r146, %r114, %r22;
	add.s32 	%r115, %r147, %r19;
	mad.lo.s32 	%r145, %r74, %r115, %r20;
	neg.s32 	%r144, %r25;
	mov.u64 	%rd83, $str$2;
	add.u64 	%rd85, %SP, 0;
$L__BB0_24:
	.pragma "nounroll";
	or.b32  	%r116, %r24, %r13;
	or.b32  	%r117, %r116, %r11;
	setp.ne.s32 	%p20, %r117, 0;
	mul.wide.s32 	%rd79, %r145, 2;
	add.s64 	%rd80, %rd1, %rd79;
	ld.global.nc.u16 	%rs13, [%rd80];
	// begin inline asm
	{ cvt.f32.bf16 %f32, %rs13;}

	// end inline asm
	mul.wide.s32 	%rd81, %r146, 2;
	add.s64 	%rd82, %rd3, %rd81;
	ld.u16 	%rs14, [%rd82];
	// begin inline asm
	{ cvt.f32.bf16 %f33, %rs14;}

	// end inline asm
	setp.gt.u32 	%p21, %r147, 3;
	or.pred  	%p22, %p20, %p21;
	@%p22 bra 	$L__BB0_26;
	cvt.f64.f32 	%fd9, %f32;
	cvt.f64.f32 	%fd10, %f33;
	st.local.v2.u32 	[%rd2], {%r147, %r145};
	st.local.f64 	[%rd2+8], %fd9;
	st.local.u32 	[%rd2+16], %r146;
	st.local.f64 	[%rd2+24], %fd10;
	cvta.global.u64 	%rd84, %rd83;
	{ // callseq 5, 0
	.param .b64 param0;
	st.param.b64 	[param0], %rd84;
	.param .b64 param1;
	st.param.b64 	[param1], %rd85;
	.param .b32 retval0;
	call.uni (retval0), 
	vprintf, 
	(
	param0, 
	param1
	);
	ld.param.b32 	%r118, [retval0];
	} // callseq 5
$L__BB0_26:
	fma.rn.f32 	%f42, %f32, %f33, %f42;
	add.s32 	%r147, %r147, 1;
	add.s32 	%r146, %r146, %r16;
	add.s32 	%r145, %r145, %r74;
	add.s32 	%r144, %r144, 1;
	setp.ne.s32 	%p23, %r144, 0;
	@%p23 bra 	$L__BB0_24;
$L__BB0_27:
	abs.f32 	%f34, %f42;
	setp.equ.f32 	%p24, %f34, 0f7F800000;
	@%p24 bra 	$L__BB0_34;
	ld.param.u32 	%r132, [_Z28lora_fused_qkv_expand_kernelI13__nv_bfloat16S0_EvPKT_PKvPT0_PKiS9_S9_S9_S9_S9_S9_S9_S9_S9_S9_iiiiibiiii_param_23];
	ld.param.u32 	%r131, [_Z28lora_fused_qkv_expand_kernelI13__nv_bfloat16S0_EvPKT_PKvPT0_PKiS9_S9_S9_S9_S9_S9_S9_S9_S9_S9_iiiiibiiii_param_22];
	ld.param.s8 	%rs21, [_Z28lora_fused_qkv_expand_kernelI13__nv_bfloat16S0_EvPKT_PKvPT0_PKiS9_S9_S9_S9_S9_S9_S9_S9_S9_S9_iiiiibiiii_param_19];
	ld.param.u64 	%rd104, [_Z28lora_fused_qkv_expand_kernelI13__nv_bfloat16S0_EvPKT_PKvPT0_PKiS9_S9_S9_S9_S9_S9_S9_S9_S9_S9_iiiiibiiii_param_7];
	ld.param.u64 	%rd99, [_Z28lora_fused_qkv_expand_kernelI13__nv_bfloat16S0_EvPKT_PKvPT0_PKiS9_S9_S9_S9_S9_S9_S9_S9_S9_S9_iiiiibiiii_param_2];
	cvta.to.global.u64 	%rd12, %rd99;
	cvta.to.global.u64 	%rd86, %rd104;
	mul.wide.u32 	%rd87, %r4, 4;
	add.s64 	%rd88, %rd86, %rd87;
	ld.global.nc.u32 	%r120, [%rd88];
	add.s32 	%r121, %r120, %r13;
	mul.lo.s32 	%r122, %r11, %r131;
	mad.lo.s32 	%r69, %r121, %r132, %r122;
	setp.eq.s16 	%p25, %rs21, 0;
	@%p25 bra 	$L__BB0_33;
	or.b32  	%r123, %r24, %r11;
	setp.eq.s32 	%p26, %r123, 0;
	setp.lt.s32 	%p27, %r13, 4;
	and.pred  	%p28, %p27, %p26;
	mul.wide.s32 	%rd89, %r69, 2;
	add.s64 	%rd13, %rd12, %rd89;
	@%p28 bra 	$L__BB0_31;
	ld.global.u16 	%rs22, [%rd13];
	bra.uni 	$L__BB0_32;
$L__BB0_31:
	ld.global.u16 	%rs22, [%rd13];
	// begin inline asm
	{ cvt.f32.bf16 %f35, %rs22;}

	// end inline asm
	cvt.f64.f32 	%fd11, %f35;
	cvt.f64.f32 	%fd12, %f42;
	st.local.u32 	[%rd2], %r69;
	st.local.f64 	[%rd2+8], %fd11;
	st.local.f64 	[%rd2+16], %fd12;
	mov.u64 	%rd90, $str$3;
	cvta.global.u64 	%rd91, %rd90;
	add.u64 	%rd92, %SP, 0;
	{ // callseq 6, 0
	.param .b64 param0;
	st.param.b64 	[param0], %rd91;
	.param .b64 param1;
	st.param.b64 	[param1], %rd92;
	.param .b32 retval0;
	call.uni (retval0), 
	vprintf, 
	(
	param0, 
	param1
	);
	ld.param.b32 	%r124, [retval0];
	} // callseq 6
$L__BB0_32:
	// begin inline asm
	{  cvt.rn.bf16.f32 %rs16, %f42;}

	// end inline asm
	// begin inline asm
	{ add.bf16 %rs17,%rs22,%rs16; }

	// end inline asm
	st.global.u16 	[%rd13], %rs17;
	bra.uni 	$L__BB0_34;
$L__BB0_33:
	// begin inline asm
	{  cvt.rn.bf16.f32 %rs20, %f42;}

	// end inline asm
	mul.wide.s32 	%rd93, %r69, 2;
	add.s64 	%rd94, %rd12, %rd93;
	st.global.u16 	[%rd94], %rs20;
$L__BB0_34:
	ret;

}
	// .globl	_Z28lora_fused_qkv_expand_kernelI6__halfS0_EvPKT_PKvPT0_PKiS9_S9_S9_S9_S9_S9_S9_S9_S9_S9_iiiiibiiii
.visible .entry _Z28lora_fused_qkv_expand_kernelI6__halfS0_EvPKT_PKvPT0_PKiS9_S9_S9_S9_S9_S9_S9_S9_S9_S9_iiiiibiiii(
	.param .u64 .ptr .align 1 _Z28lora_fused_qkv_expand_kernelI6__halfS0_EvPKT_PKvPT0_PKiS9_S9_S9_S9_S9_S9_S9_S9_S9_S9_iiiiibiiii_param_0,
	.param .u64 .ptr .align 1 _Z28lora_fused_qkv_expand_kernelI6__halfS0_EvPKT_PKvPT0_PKiS9_S9_S9_S9_S9_S9_S9_S9_S9_S9_iiiiibiiii_param_1,
	.param .u64 .ptr .align 1 _Z28lora_fused_qkv_expand_kernelI6__halfS0_EvPKT_PKvPT0_PKiS9_S9_S9_S9_S9_S9_S9_S9_S9_S9_iiiiibiiii_param_2,
	.param .u64 .ptr .align 1 _Z28lora_fused_qkv_expand_kernelI6__halfS0_EvPKT_PKvPT0_PKiS9_S9_S9_S9_S9_S9_S9_S9_S9_S9_iiiiibiiii_param_3,
	.param .u64 .ptr .align 1 _Z28lora_fused_qkv_expand_kernelI6__halfS0_EvPKT_PKvPT0_PKiS9_S9_S9_S9_S9_S9_S9_S9_S9_S9_iiiiibiiii_param_4,
	.param .u64 .ptr .align 1 _Z28lora_fused_qkv_expand_kernelI6__halfS0_EvPKT_PKvPT0_PKiS9_S9_S9_S9_S9_S9_S9_S9_S9_S9_iiiiibiiii_param_5,
	.param .u64 .ptr .align 1 _Z28lora_fused_qkv_expand_kernelI6__halfS0_EvPKT_PKvPT0_PKiS9_S9_S9_S9_S9_S9_S9_S9_S9_S9_iiiiibiiii_param_6,
	.param .u64 .ptr .align 1 _Z28lora_fused_qkv_expand_kernelI6__halfS0_EvPKT_PKvPT0_PKiS9_S9_S9_S9_S9_S9_S9_S9_S9_S9_iiiiibiiii_param_7,
	.param .u64 .ptr .align 1 _Z28lora_fused_qkv_expand_kernelI6__halfS0_EvPKT_PKvPT0_PKiS9_S9_S9_S9_S9_S9_S9_S9_S9_S9_iiiiibiiii_param_8,
	.param .u64 .ptr .align 1 _Z28lora_fused_qkv_expand_kernelI6__halfS0_EvPKT_PKvPT0_PKiS9_S9_S9_S9_S9_S9_S9_S9_S9_S9_iiiiibiiii_param_9,
	.param .u64 .ptr .align 1 _Z28lora_fused_qkv_expand_kernelI6__halfS0_EvPKT_PKvPT0_PKiS9_S9_S9_S9_S9_S9_S9_S9_S9_S9_iiiiibiiii_param_10,
	.param .u64 .ptr .align 1 _Z28lora_fused_qkv_expand_kernelI6__halfS0_EvPKT_PKvPT0_PKiS9_S9_S9_S9_S9_S9_S9_S9_S9_S9_iiiiibiiii_param_11,
	.param .u64 .ptr .align 1 _Z28lora_fused_qkv_expand_kernelI6__halfS0_EvPKT_PKvPT0_PKiS9_S9_S9_S9_S9_S9_S9_S9_S9_S9_iiiiibiiii_param_12,
	.param .u64 .ptr .align 1 _Z28lora_fused_qkv_expand_kernelI6__halfS0_EvPKT_PKvPT0_PKiS9_S9_S9_S9_S9_S9_S9_S9_S9_S9_iiiiibiiii_param_13,
	.param .u32 _Z28lora_fused_qkv_expand_kernelI6__halfS0_EvPKT_PKvPT0_PKiS9_S9_S9_S9_S9_S9_S9_S9_S9_S9_iiiiibiiii_param_14,
	.param .u32 _Z28lora_fused_qkv_expand_kernelI6__halfS0_EvPKT_PKvPT0_PKiS9_S9_S9_S9_S9_S9_S9_S9_S9_S9_iiiiibiiii_param_15,
	.param .u32 _Z28lora_fused_qkv_expand_kernelI6__halfS0_EvPKT_PKvPT0_PKiS9_S9_S9_S9_S9_S9_S9_S9_S9_S9_iiiiibiiii_param_16,
	.param .u32 _Z28lora_fused_qkv_expand_kernelI6__halfS0_EvPKT_PKvPT0_PKiS9_S9_S9_S9_S9_S9_S9_S9_S9_S9_iiiiibiiii_param_17,
	.param .u32 _Z28lora_fused_qkv_expand_kernelI6__halfS0_EvPKT_PKvPT0_PKiS9_S9_S9_S9_S9_S9_S9_S9_S9_S9_iiiiibiiii_param_18,
	.param .u8 _Z28lora_fused_qkv_expand_kernelI6__halfS0_EvPKT_PKvPT0_PKiS9_S9_S9_S9_S9_S9_S9_S9_S9_S9_iiiiibiiii_param_19,
	.param .u32 _Z28lora_fused_qkv_expand_kernelI6__halfS0_EvPKT_PKvPT0_PKiS9_S9_S9_S9_S9_S9_S9_S9_S9_S9_iiiiibiiii_param_20,
	.param .u32 _Z28lora_fused_qkv_expand_kernelI6__halfS0_EvPKT_PKvPT0_PKiS9_S9_S9_S9_S9_S9_S9_S9_S9_S9_iiiiibiiii_param_21,
	.param .u32 _Z28lora_fused_qkv_expand_kernelI6__halfS0_EvPKT_PKvPT0_PKiS9_S9_S9_S9_S9_S9_S9_S9_S9_S9_iiiiibiiii_param_22,
	.param .u32 _Z28lora_fused_qkv_expand_kernelI6__halfS0_EvPKT_PKvPT0_PKiS9_S9_S9_S9_S9_S9_S9_S9_S9_S9_iiiiibiiii_param_23
)
{
	.local .align 16 .b8 	__local_depot1[32];
	.reg .b64 	%SP;
	.reg .b64 	%SPL;
	.reg .pred 	%p<30>;
	.reg .b16 	%rs<23>;
	.reg .b32 	%r<148>;
	.reg .b32 	%f<43>;
	.reg .b64 	%rd<111>;
	.reg .b64 	%fd<13>;

	mov.u64 	%SPL, __local_depot1;
	cvta.local.u64 	%SP, %SPL;
	ld.param.u64 	%rd27, [_Z28lora_fused_qkv_expand_kernelI6__halfS0_EvPKT_PKvPT0_PKiS9_S9_S9_S9_S9_S9_S9_S9_S9_S9_iiiiibiiii_param_0];
	ld.param.u32 	%r70, [_Z28lora_fused_qkv_expand_kernelI6__halfS0_EvPKT_PKvPT0_PKiS9_S9_S9_S9_S9_S9_S9_S9_S9_S9_iiiiibiiii_param_14];
	ld.param.u32 	%r72, [_Z28lora_fused_qkv_expand_kernelI6__halfS0_EvPKT_PKvPT0_PKiS9_S9_S9_S9_S9_S9_S9_S9_S9_S9_iiiiibiiii_param_17];
	ld.param.u32 	%r77, [_Z28lora_fused_qkv_expand_kernelI6__halfS0_EvPKT_PKvPT0_PKiS9_S9_S9_S9_S9_S9_S9_S9_S9_S9_iiiiibiiii_param_18];
	ld.param.u32 	%r74, [_Z28lora_fused_qkv_expand_kernelI6__halfS0_EvPKT_PKvPT0_PKiS9_S9_S9_S9_S9_S9_S9_S9_S9_S9_iiiiibiiii_param_21];
	cvta.to.global.u64 	%rd1, %rd27;
	add.u64 	%rd28, %SP, 0;
	add.u64 	%rd2, %SPL, 0;
	mov.u32 	%r1, %ntid.y;
	add.s32 	%r78, %r1, %r70;
	add.s32 	%r79, %r78, -1;
	div.u32 	%r2, %r79, %r1;
	mov.u32 	%r3, %ctaid.x;
	mov.u32 	%r4, %ctaid.y;
	mov.u32 	%r5, %ctaid.z;
	setp.ge.s32 	%p1, %r5, %r77;
	setp.ge.s32 	%p2, %r4, %r72;
	or.pred  	%p3, %p2, %p1;
	@%p3 bra 	$L__BB1_34;
	ld.param.u64 	%rd101, [_Z28lora_fused_qkv_expand_kernelI6__halfS0_EvPKT_PKvPT0_PKiS9_S9_S9_S9_S9_S9_S9_S9_S9_S9_iiiiibiiii_param_4];
	cvta.to.global.u64 	%rd29, %rd101;
	mul.wide.u32 	%rd30, %r5, 4;
	add.s64 	%rd31, %rd29, %rd30;
	ld.global.nc.u32 	%r6, [%rd31];
	setp.lt.s32 	%p4, %r6, 0;
	@%p4 bra 	$L__BB1_34;
	ld.param.u64 	%rd102, [_Z28lora_fused_qkv_expand_kernelI6__halfS0_EvPKT_PKvPT0_PKiS9_S9_S9_S9_S9_S9_S9_S9_S9_S9_iiiiibiiii_param_5];
	cvta.to.global.u64 	%rd32, %rd102;
	add.s64 	%rd34, %rd32, %rd30;
	ld.global.nc.u32 	%r7, [%rd34];
	rem.s32 	%r80, %r3, %r2;
	mul.lo.s32 	%r8, %r80, %r1;
	setp.ge.s32 	%p5, %r8, %r7;
	@%p5 bra 	$L__BB1_34;
	mov.u32 	%r9, %tid.y;
	add.s32 	%r10, %r8, %r9;
	setp.ge.s32 	%p6, %r10, %r7;
	@%p6 bra 	$L__BB1_34;
	ld.param.u32 	%r129, [_Z28lora_fused_qkv_expand_kernelI6__halfS0_EvPKT_PKvPT0_PKiS9_S9_S9_S9_S9_S9_S9_S9_S9_S9_iiiiibiiii_param_15];
	ld.param.u64 	%rd103, [_Z28lora_fused_qkv_expand_kernelI6__halfS0_EvPKT_PKvPT0_PKiS9_S9_S9_S9_S9_S9_S9_S9_S9_S9_iiiiibiiii_param_6];
	ld.param.u64 	%rd100, [_Z28lora_fused_qkv_expand_kernelI6__halfS0_EvPKT_PKvPT0_PKiS9_S9_S9_S9_S9_S9_S9_S9_S9_S9_iiiiibiiii_param_3];
	mov.u32 	%r81, %ntid.x;
	cvta.to.global.u64 	%rd35, %rd103;
	add.s64 	%rd37, %rd35, %rd30;
	ld.global.nc.u32 	%r82, [%rd37];
	add.s32 	%r83, %r82, %r10;
	cvta.to.global.u64 	%rd38, %rd100;
	mul.wide.s32 	%rd39, %r83, 4;
	add.s64 	%rd40, %rd38, %rd39;
	ld.global.nc.u32 	%r11, [%rd40];
	div.s32 	%r84, %r3, %r2;
	add.s32 	%r85, %r81, %r129;
	add.s32 	%r86, %r85, -1;
	div.u32 	%r87, %r86, %r81;
	rem.s32 	%r88, %r84, %r87;
	mov.u32 	%r12, %tid.x;
	mad.lo.s32 	%r13, %r88, %r81, %r12;
	setp.gt.s32 	%p7, %r11, -1;
	@%p7 bra 	$L__BB1_7;
	or.b32  	%r126, %r12, %r9;
	setp.ne.s32 	%p29, %r126, 0;
	@%p29 bra 	$L__BB1_34;
	st.local.v2.u32 	[%rd2], {%r11, %r5};
	st.local.u32 	[%rd2+8], %r4;
	mov.u64 	%rd95, $str;
	cvta.global.u64 	%rd96, %rd95;
	{ // callseq 15, 0
	.param .b64 param0;
	st.param.b64 	[param0], %rd96;
	.param .b64 param1;
	st.param.b64 	[param1], %rd28;
	.param .b32 retval0;
	call.uni (retval0), 
	vprintf, 
	(
	param0, 
	param1
	);
	ld.param.b32 	%r127, [retval0];
	} // callseq 15
	bra.uni 	$L__BB1_34;
$L__BB1_7:
	ld.param.u64 	%rd110, [_Z28lora_fused_qkv_expand_kernelI6__halfS0_EvPKT_PKvPT0_PKiS9_S9_S9_S9_S9_S9_S9_S9_S9_S9_iiiiibiiii_param_13];
	cvta.to.global.u64 	%rd41, %rd110;
	mul.wide.u32 	%rd42, %r4, 4;
	add.s64 	%rd43, %rd41, %rd42;
	ld.global.nc.u32 	%r89, [%rd43];
	setp.ge.s32 	%p8, %r13, %r89;
	setp.ge.s32 	%p9, %r11, %r70;
	or.pred  	%p10, %p9, %p8;
	@%p10 bra 	$L__BB1_34;
	ld.param.u64 	%rd109, [_Z28lora_fused_qkv_expand_kernelI6__halfS0_EvPKT_PKvPT0_PKiS9_S9_S9_S9_S9_S9_S9_S9_S9_S9_iiiiibiiii_param_12];
	ld.param.u64 	%rd108, [_Z28lora_fused_qkv_expand_kernelI6__halfS0_EvPKT_PKvPT0_PKiS9_S9_S9_S9_S9_S9_S9_S9_S9_S9_iiiiibiiii_param_11];
	ld.param.u64 	%rd107, [_Z28lora_fused_qkv_expand_kernelI6__halfS0_EvPKT_PKvPT0_PKiS9_S9_S9_S9_S9_S9_S9_S9_S9_S9_iiiiibiiii_param_10];
	ld.param.u64 	%rd106, [_Z28lora_fused_qkv_expand_kernelI6__halfS0_EvPKT_PKvPT0_PKiS9_S9_S9_S9_S9_S9_S9_S9_S9_S9_iiiiibiiii_param_9];
	ld.param.u64 	%rd98, [_Z28lora_fused_qkv_expand_kernelI6__halfS0_EvPKT_PKvPT0_PKiS9_S9_S9_S9_S9_S9_S9_S9_S9_S9_iiiiibiiii_param_1];
	cvta.to.global.u64 	%rd44, %rd98;
	mul.wide.u32 	%rd45, %r4, 8;
	add.s64 	%rd46, %rd44, %rd45;
	ld.global.nc.u64 	%rd3, [%rd46];
	cvta.to.global.u64 	%rd47, %rd107;
	add.s64 	%rd49, %rd47, %rd42;
	ld.global.nc.u32 	%r14, [%rd49];
	cvta.to.global.u64 	%rd50, %rd108;
	add.s64 	%rd51, %rd50, %rd42;
	ld.global.nc.u32 	%r15, [%rd51];
	cvta.to.global.u64 	%rd52, %rd109;
	add.s64 	%rd53, %rd52, %rd42;
	ld.global.nc.u32 	%r16, [%rd53];
	mad.lo.s32 	%r17, %r6, %r72, %r4;
	cvta.to.global.u64 	%rd54, %rd106;
	mul.wide.u32 	%rd55, %r17, 4;
	add.s64 	%rd56, %rd54, %rd55;
	ld.global.nc.u32 	%r18, [%rd56];
	setp.lt.s32 	%p11, %r18, 1;
	@%p11 bra 	$L__BB1_34;
	ld.param.u64 	%rd105, [_Z28lora_fused_qkv_expand_kernelI6__halfS0_EvPKT_PKvPT0_PKiS9_S9_S9_S9_S9_S9_S9_S9_S9_S9_iiiiibiiii_param_8];
	cvta.to.global.u64 	%rd57, %rd105;
	add.s64 	%rd59, %rd57, %rd55;
	ld.global.nc.u32 	%r19, [%rd59];
	or.b32  	%r90, %r13, %r5;
	or.b32  	%r91, %r90, %r11;
	setp.ne.s32 	%p12, %r91, 0;
	@%p12 bra 	$L__BB1_11;
	st.local.v2.u32 	[%rd2], {%r4, %r18};
	st.local.u32 	[%rd2+8], %r19;
	mov.u64 	%rd60, $str$1;
	cvta.global.u64 	%rd61, %rd60;
	{ // callseq 8, 0
	.param .b64 param0;
	st.param.b64 	[param0], %rd61;
	.param .b64 param1;
	st.param.b64 	[param1], %rd28;
	.param .b32 retval0;
	call.uni (retval0), 
	vprintf, 
	(
	param0, 
	param1
	);
	ld.param.b32 	%r92, [retval0];
	} // callseq 8
$L__BB1_11:
	ld.param.u32 	%r130, [_Z28lora_fused_qkv_expand_kernelI6__halfS0_EvPKT_PKvPT0_PKiS9_S9_S9_S9_S9_S9_S9_S9_S9_S9_iiiiibiiii_param_20];
	mul.lo.s32 	%r20, %r11, %r130;
	mul.lo.s32 	%r21, %r14, %r6;
	mul.lo.s32 	%r22, %r15, %r13;
	add.s32 	%r137, %r22, %r21;
	or.b32  	%r24, %r5, %r4;
	and.b32  	%r25, %r18, 3;
	setp.lt.u32 	%p13, %r18, 4;
	mov.f32 	%f42, 0f00000000;
	mov.b32 	%r147, 0;
	@%p13 bra 	$L__BB1_22;
	and.b32  	%r147, %r18, 2147483644;
	neg.s32 	%r142, %r147;
	add.s32 	%r96, %r16, %r21;
	add.s32 	%r140, %r96, %r22;
	shl.b32 	%r97, %r16, 1;
	add.s32 	%r139, %r137, %r97;
	mad.lo.s32 	%r138, %r16, 3, %r137;
	mad.lo.s32 	%r133, %r19, %r74, %r20;
	add.s32 	%r136, %r133, %r74;
	add.s32 	%r98, %r19, 2;
	mad.lo.s32 	%r135, %r74, %r98, %r20;
	add.s32 	%r99, %r19, 3;
	mad.lo.s32 	%r134, %r74, %r99, %r20;
	mov.f32 	%f42, 0f00000000;
	mov.b32 	%r141, 1;
	mov.u64 	%rd65, $str$2;
	mul.wide.s32 	%rd6, %r74, 2;
	mul.wide.s32 	%rd8, %r16, 2;
$L__BB1_13:
	add.s32 	%r45, %r141, -1;
	mul.wide.s32 	%rd63, %r133, 2;
	add.s64 	%rd4, %rd1, %rd63;
	ld.global.nc.u16 	%rs5, [%rd4];
	// begin inline asm
	{  cvt.f32.f16 %f24, %rs5;}

	// end inline asm
	mul.wide.s32 	%rd64, %r137, 2;
	add.s64 	%rd5, %rd3, %rd64;
	ld.u16 	%rs6, [%rd5];
	// begin inline asm
	{  cvt.f32.f16 %f25, %rs6;}

	// end inline asm
	or.b32  	%r100, %r24, %r13;
	or.b32  	%r101, %r100, %r11;
	or.b32  	%r46, %r101, %r45;
	setp.ne.s32 	%p14, %r46, 0;
	@%p14 bra 	$L__BB1_15;
	cvt.f64.f32 	%fd1, %f24;
	cvt.f64.f32 	%fd2, %f25;
	st.local.v2.u32 	[%rd2], {%r45, %r133};
	st.local.f64 	[%rd2+8], %fd1;
	st.local.u32 	[%rd2+16], %r137;
	st.local.f64 	[%rd2+24], %fd2;
	cvta.global.u64 	%rd66, %rd65;
	{ // callseq 9, 0
	.param .b64 param0;
	st.param.b64 	[param0], %rd66;
	.param .b64 param1;
	st.param.b64 	[param1], %rd28;
	.param .b32 retval0;
	call.uni (retval0), 
	vprintf, 
	(
	param0, 
	param1
	);
	ld.param.b32 	%r102, [retval0];
	} // callseq 9
$L__BB1_15:
	fma.rn.f32 	%f4, %f24, %f25, %f42;
	add.s64 	%rd7, %rd4, %rd6;
	ld.global.nc.u16 	%rs7, [%rd7];
	// begin inline asm
	{  cvt.f32.f16 %f26, %rs7;}

	// end inline asm
	add.s64 	%rd9, %rd5, %rd8;
	ld.u16 	%rs8, [%rd9];
	// begin inline asm
	{  cvt.f32.f16 %f27, %rs8;}

	// end inline asm
	@%p14 bra 	$L__BB1_17;
	cvt.f64.f32 	%fd3, %f26;
	cvt.f64.f32 	%fd4, %f27;
	st.local.v2.u32 	[%rd2], {%r141, %r136};
	st.local.f64 	[%rd2+8], %fd3;
	st.local.u32 	[%rd2+16], %r140;
	st.local.f64 	[%rd2+24], %fd4;
	mov.u64 	%rd68, $str$2;
	cvta.global.u64 	%rd69, %rd68;
	add.u64 	%rd70, %SP, 0;
	{ // callseq 10, 0
	.param .b64 param0;
	st.param.b64 	[param0], %rd69;
	.param .b64 param1;
	st.param.b64 	[param1], %rd70;
	.param .b32 retval0;
	call.uni (retval0), 
	vprintf, 
	(
	param0, 
	param1
	);
	ld.param.b32 	%r104, [retval0];
	} // callseq 10
$L__BB1_17:
	fma.rn.f32 	%f7, %f26, %f27, %f4;
	add.s64 	%rd10, %rd7, %rd6;
	ld.global.nc.u16 	%rs9, [%rd10];
	// begin inline asm
	{  cvt.f32.f16 %f28, %rs9;}

	// end inline asm
	add.s64 	%rd11, %rd9, %rd8;
	ld.u16 	%rs10, [%rd11];
	// begin inline asm
	{  cvt.f32.f16 %f29, %rs10;}

	// end inline asm
	@%p14 bra 	$L__BB1_19;
	add.s32 	%r106, %r141, 1;
	cvt.f64.f32 	%fd5, %f28;
	cvt.f64.f32 	%fd6, %f29;
	st.local.v2.u32 	[%rd2], {%r106, %r135};
	st.local.f64 	[%rd2+8], %fd5;
	st.local.u32 	[%rd2+16], %r139;
	st.local.f64 	[%rd2+24], %fd6;
	mov.u64 	%rd71, $str$2;
	cvta.global.u64 	%rd72, %rd71;
	add.u64 	%rd73, %SP, 0;
	{ // callseq 11, 0
	.param .b64 param0;
	st.param.b64 	[param0], %rd72;
	.param .b64 param1;
	st.param.b64 	[param1], %rd73;
	.param .b32 retval0;
	call.uni (retval0), 
	vprintf, 
	(
	param0, 
	param1
	);
	ld.param.b32 	%r107, [retval0];
	} // callseq 11
$L__BB1_19:
	fma.rn.f32 	%f10, %f28, %f29, %f7;
	add.s64 	%rd74, %rd10, %rd6;
	ld.global.nc.u16 	%rs11, [%rd74];
	// begin inline asm
	{  cvt.f32.f16 %f30, %rs11;}

	// end inline asm
	add.s64 	%rd75, %rd11, %rd8;
	ld.u16 	%rs12, [%rd75];
	// begin inline asm
	{  cvt.f32.f16 %f31, %rs12;}

	// end inline asm
	@%p14 bra 	$L__BB1_21;
	add.s32 	%r109, %r141, 2;
	cvt.f64.f32 	%fd7, %f30;
	cvt.f64.f32 	%fd8, %f31;
	st.local.v2.u32 	[%rd2], {%r109, %r134};
	st.local.f64 	[%rd2+8], %fd7;
	st.local.u32 	[%rd2+16], %r138;
	st.local.f64 	[%rd2+24], %fd8;
	mov.u64 	%rd76, $str$2;
	cvta.global.u64 	%rd77, %rd76;
	add.u64 	%rd78, %SP, 0;
	{ // callseq 12, 0
	.param .b64 param0;
	st.param.b64 	[param0], %rd77;
	.param .b64 param1;
	st.param.b64 	[param1], %rd78;
	.param .b32 retval0;
	call.uni (retval0), 
	vprintf, 
	(
	param0, 
	param1
	);
	ld.param.b32 	%r110, [retval0];
	} // callseq 12
$L__BB1_21:
	fma.rn.f32 	%f42, %f30, %f31, %f10;
	add.s32 	%r142, %r142, 4;
	add.s32 	%r141, %r141, 4;
	shl.b32 	%r112, %r16, 2;
	add.s32 	%r140, %r140, %r112;
	add.s32 	%r139, %r139, %r112;
	add.s32 	%r138, %r138, %r112;
	add.s32 	%r137, %r137, %r112;
	shl.b32 	%r113, %r74, 2;
	add.s32 	%r136, %r136, %r113;
	add.s32 	%r135, %r135, %r113;
	add.s32 	%r134, %r134, %r113;
	add.s32 	%r133, %r133, %r113;
	setp.ne.s32 	%p18, %r142, 0;
	@%p18 bra 	$L__BB1_13;
$L__BB1_22:
	setp.eq.s32 	%p19, %r25, 0;
	@%p19 bra 	$L__BB1_27;
	mad.lo.s32 	%r114, %r147, %r16, %r21;
	add.s32 	%r146, %r114, %r22;
	add.s32 	%r115, %r147, %r19;
	mad.lo.s32 	%r145, %r74, %r115, %r20;
	neg.s32 	%r144, %r25;
	mov.u64 	%rd83, $str$2;
	add.u64 	%rd85, %SP, 0;
$L__BB1_24:
	.pragma "nounroll";
	or.b32  	%r116, %r24, %r13;
	or.b32  	%r117, %r116, %r11;
	setp.ne.s32 	%p20, %r117, 0;
	mul.wide.s32 	%rd79, %r145, 2;
	add.s64 	%rd80, %rd1, %rd79;
	ld.global.nc.u16 	%rs13, [%rd80];
	// begin inline asm
	{  cvt.f32.f16 %f32, %rs13;}

	// end inline asm
	mul.wide.s32 	%rd81, %r146, 2;
	add.s64 	%rd82, %rd3, %rd81;
	ld.u16 	%rs14, [%rd82];
	// begin inline asm
	{  cvt.f32.f16 %f33, %rs14;}

	// end inline asm
	setp.gt.u32 	%p21, %r147, 3;
	or.pred  	%p22, %p20, %p21;
	@%p22 bra 	$L__BB1_26;
	cvt.f64.f32 	%fd9, %f32;
	cvt.f64.f32 	%fd10, %f33;
	st.local.v2.u32 	[%rd2], {%r147, %r145};
	st.local.f64 	[%rd2+8], %fd9;
	st.local.u32 	[%rd2+16], %r146;
	st.local.f64 	[%rd2+24], %fd10;
	cvta.global.u64 	%rd84, %rd83;
	{ // callseq 13, 0
	.param .b64 param0;
	st.param.b64 	[param0], %rd84;
	.param .b64 param1;
	st.param.b64 	[param1], %rd85;
	.param .b32 retval0;
	call.uni (retval0), 
	vprintf, 
	(
	param0, 
	param1
	);
	ld.param.b32 	%r118, [retval0];
	} // callseq 13
$L__BB1_26:
	fma.rn.f32 	%f42, %f32, %f33, %f42;
	add.s32 	%r147, %r147, 1;
	add.s32 	%r146, %r146, %r16;
	add.s32 	%r145, %r145, %r74;
	add.s32 	%r144, %r144, 1;
	setp.ne.s32 	%p23, %r144, 0;
	@%p23 bra 	$L__BB1_24;
$L__BB1_27:
	abs.f32 	%f34, %f42;
	setp.equ.f32 	%p24, %f34, 0f7F800000;
	@%p24 bra 	$L__BB1_34;
	ld.param.u32 	%r132, [_Z28lora_fused_qkv_expand_kernelI6__halfS0_EvPKT_PKvPT0_PKiS9_S9_S9_S9_S9_S9_S9_S9_S9_S9_iiiiibiiii_param_23];
	ld.param.u32 	%r131, [_Z28lora_fused_qkv_expand_kernelI6__halfS0_EvPKT_PKvPT0_PKiS9_S9_S9_S9_S9_S9_S9_S9_S9_S9_iiiiibiiii_param_22];
	ld.param.s8 	%rs21, [_Z28lora_fused_qkv_expand_kernelI6__halfS0_EvPKT_PKvPT0_PKiS9_S9_S9_S9_S9_S9_S9_S9_S9_S9_iiiiibiiii_param_19];
	ld.param.u64 	%rd104, [_Z28lora_fused_qkv_expand_kernelI6__halfS0_EvPKT_PKvPT0_PKiS9_S9_S9_S9_S9_S9_S9_S9_S9_S9_iiiiibiiii_param_7];
	ld.param.u64 	%rd99, [_Z28lora_fused_qkv_expand_kernelI6__halfS0_EvPKT_PKvPT0_PKiS9_S9_S9_S9_S9_S9_S9_S9_S9_S9_iiiiibiiii_param_2];
	cvta.to.global.u64 	%rd12, %rd99;
	cvta.to.global.u64 	%rd86, %rd104;
	mul.wide.u32 	%rd87, %r4, 4;
	add.s64 	%rd88, %rd86, %rd87;
	ld.global.nc.u32 	%r120, [%rd88];
	add.s32 	%r121, %r120, %r13;
	mul.lo.s32 	%r122, %r11, %r131;
	mad.lo.s32 	%r69, %r121, %r132, %r122;
	setp.eq.s16 	%p25, %rs21, 0;
	@%p25 bra 	$L__BB1_33;
	or.b32  	%r123, %r24, %r11;
	setp.eq.s32 	%p26, %r123, 0;
	setp.lt.s32 	%p27, %r13, 4;
	and.pred  	%p28, %p27, %p26;
	mul.wide.s32 	%rd89, %r69, 2;
	add.s64 	%rd13, %rd12, %rd89;
	@%p28 bra 	$L__BB1_31;
	ld.global.u16 	%rs22, [%rd13];
	bra.uni 	$L__BB1_32;
$L__BB1_31:
	ld.global.u16 	%rs22, [%rd13];
	// begin inline asm
	{  cvt.f32.f16 %f35, %rs22;}

	// end inline asm
	cvt.f64.f32 	%fd11, %f35;
	cvt.f64.f32 	%fd12, %f42;
	st.local.u32 	[%rd2], %r69;
	st.local.f64 	[%rd2+8], %fd11;
	st.local.f64 	[%rd2+16], %fd12;
	mov.u64 	%rd90, $str$3;
	cvta.global.u64 	%rd91, %rd90;
	add.u64 	%rd92, %SP, 0;
	{ // callseq 14, 0
	.param .b64 param0;
	st.param.b64 	[param0], %rd91;
	.param .b64 param1;
	st.param.b64 	[param1], %rd92;
	.param .b32 retval0;
	call.uni (retval0), 
	vprintf, 
	(
	param0, 
	param1
	);
	ld.param.b32 	%r124, [retval0];
	} // callseq 14
$L__BB1_32:
	// begin inline asm
	{  cvt.rn.f16.f32 %rs16, %f42;}

	// end inline asm
	// begin inline asm
	{add.f16 %rs17,%rs22,%rs16;
}
	// end inline asm
	st.global.u16 	[%rd13], %rs17;
	bra.uni 	$L__BB1_34;
$L__BB1_33:
	// begin inline asm
	{  cvt.rn.f16.f32 %rs20, %f42;}

	// end inline asm
	mul.wide.s32 	%rd93, %r69, 2;
	add.s64 	%rd94, %rd12, %rd93;
	st.global.u16 	[%rd94], %rs20;
$L__BB1_34:
	ret;

}
	// .globl	_Z28lora_fused_qkv_expand_kernelIffEvPKT_PKvPT0_PKiS8_S8_S8_S8_S8_S8_S8_S8_S8_S8_iiiiibiiii
.visible .entry _Z28lora_fused_qkv_expand_kernelIffEvPKT_PKvPT0_PKiS8_S8_S8_S8_S8_S8_S8_S8_S8_S8_iiiiibiiii(
	.param .u64 .ptr .align 1 _Z28lora_fused_qkv_expand_kernelIffEvPKT_PKvPT0_PKiS8_S8_S8_S8_S8_S8_S8_S8_S8_S8_iiiiibiiii_param_0,
	.param .u64 .ptr .align 1 _Z28lora_fused_qkv_expand_kernelIffEvPKT_PKvPT0_PKiS8_S8_S8_S8_S8_S8_S8_S8_S8_S8_iiiiibiiii_param_1,
	.param .u64 .ptr .align 1 _Z28lora_fused_qkv_expand_kernelIffEvPKT_PKvPT0_PKiS8_S8_S8_S8_S8_S8_S8_S8_S8_S8_iiiiibiiii_param_2,
	.param .u64 .ptr .align 1 _Z28lora_fused_qkv_expand_kernelIffEvPKT_PKvPT0_PKiS8_S8_S8_S8_S8_S8_S8_S8_S8_S8_iiiiibiiii_param_3,
	.param .u64 .ptr .align 1 _Z28lora_fused_qkv_expand_kernelIffEvPKT_PKvPT0_PKiS8_S8_S8_S8_S8_S8_S8_S8_S8_S8_iiiiibiiii_param_4,
	.param .u64 .ptr .align 1 _Z28lora_fused_qkv_expand_kernelIffEvPKT_PKvPT0_PKiS8_S8_S8_S8_S8_S8_S8_S8_S8_S8_iiiiibiiii_param_5,
	.param .u64 .ptr .align 1 _Z28lora_fused_qkv_expand_kernelIffEvPKT_PKvPT0_PKiS8_S8_S8_S8_S8_S8_S8_S8_S8_S8_iiiiibiiii_param_6,
	.param .u64 .ptr .align 1 _Z28lora_fused_qkv_expand_kernelIffEvPKT_PKvPT0_PKiS8_S8_S8_S8_S8_S8_S8_S8_S8_S8_iiiiibiiii_param_7,
	.param .u64 .ptr .align 1 _Z28lora_fused_qkv_expand_kernelIffEvPKT_PKvPT0_PKiS8_S8_S8_S8_S8_S8_S8_S8_S8_S8_iiiiibiiii_param_8,
	.param .u64 .ptr .align 1 _Z28lora_fused_qkv_expand_kernelIffEvPKT_PKvPT0_PKiS8_S8_S8_S8_S8_S8_S8_S8_S8_S8_iiiiibiiii_param_9,
	.param .u64 .ptr .align 1 _Z28lora_fused_qkv_expand_kernelIffEvPKT_PKvPT0_PKiS8_S8_S8_S8_S8_S8_S8_S8_S8_S8_iiiiibiiii_param_10,
	.param .u64 .ptr .align 1 _Z28lora_fused_qkv_expand_kernelIffEvPKT_PKvPT0_PKiS8_S8_S8_S8_S8_S8_S8_S8_S8_S8_iiiiibiiii_param_11,
	.param .u64 .ptr .align 1 _Z28lora_fused_qkv_expand_kernelIffEvPKT_PKvPT0_PKiS8_S8_S8_S8_S8_S8_S8_S8_S8_S8_iiiiibiiii_param_12,
	.param .u64 .ptr .align 1 _Z28lora_fused_qkv_expand_kernelIffEvPKT_PKvPT0_PKiS8_S8_S8_S8_S8_S8_S8_S8_S8_S8_iiiiibiiii_param_13,
	.param .u32 _Z28lora_fused_qkv_expand_kernelIffEvPKT_PKvPT0_PKiS8_S8_S8_S8_S8_S8_S8_S8_S8_S8_iiiiibiiii_param_14,
	.param .u32 _Z28lora_fused_qkv_expand_kernelIffEvPKT_PKvPT0_PKiS8_S8_S8_S8_S8_S8_S8_S8_S8_S8_iiiiibiiii_param_15,
	.param .u32 _Z28lora_fused_qkv_expand_kernelIffEvPKT_PKvPT0_PKiS8_S8_S8_S8_S8_S8_S8_S8_S8_S8_iiiiibiiii_param_16,
	.param .u32 _Z28lora_fused_qkv_expand_kernelIffEvPKT_PKvPT0_PKiS8_S8_S8_S8_S8_S8_S8_S8_S8_S8_iiiiibiiii_param_17,
	.param .u32 _Z28lora_fused_qkv_expand_kernelIffEvPKT_PKvPT0_PKiS8_S8_S8_S8_S8_S8_S8_S8_S8_S8_iiiiibiiii_param_18,
	.param .u8 _Z28lora_fused_qkv_expand_kernelIffEvPKT_PKvPT0_PKiS8_S8_S8_S8_S8_S8_S8_S8_S8_S8_iiiiibiiii_param_19,
	.param .u32 _Z28lora_fused_qkv_expand_kernelIffEvPKT_PKvPT0_PKiS8_S8_S8_S8_S8_S8_S8_S8_S8_S8_iiiiibiiii_param_20,
	.param .u32 _Z28lora_fused_qkv_expand_kernelIffEvPKT_PKvPT0_PKiS8_S8_S8_S8_S8_S8_S8_S8_S8_S8_iiiiibiiii_param_21,
	.param .u32 _Z28lora_fused_qkv_expand_kernelIffEvPKT_PKvPT0_PKiS8_S8_S8_S8_S8_S8_S8_S8_S8_S8_iiiiibiiii_param_22,
	.param .u32 _Z28lora_fused_qkv_expand_kernelIffEvPKT_PKvPT0_PKiS8_S8_S8_S8_S8_S8_S8_S8_S8_S8_iiiiibiiii_param_23
)
{
	.local .align 16 .b8 	__local_depot2[32];
	.reg .b64 	%SP;
	.reg .b64 	%SPL;
	.reg .pred 	%p<30>;
	.reg .b16 	%rs<3>;
	.reg .b32 	%r<148>;
	.reg .b32 	%f<35>;
	.reg .b64 	%rd<111>;
	.reg .b64 	%fd<13>;

	mov.u64 	%SPL, __local_depot2;
	cvta.local.u64 	%SP, %SPL;
	ld.param.u64 	%rd27, [_Z28lora_fused_qkv_expand_kernelIffEvPKT_PKvPT0_PKiS8_S8_S8_S8_S8_S8_S8_S8_S8_S8_iiiiibiiii_param_0];
	ld.param.u32 	%r70, [_Z28lora_fused_qkv_expand_kernelIffEvPKT_PKvPT0_PKiS8_S8_S8_S8_S8_S8_S8_S8_S8_S8_iiiiibiiii_param_14];
	ld.param.u32 	%r72, [_Z28lora_fused_qkv_expand_kernelIffEvPKT_PKvPT0_PKiS8_S8_S8_S8_S8_S8_S8_S8_S8_S8_iiiiibiiii_param_17];
	ld.param.u32 	%r77, [_Z28lora_fused_qkv_expand_kernelIffEvPKT_PKvPT0_PKiS8_S8_S8_S8_S8_S8_S8_S8_S8_S8_iiiiibiiii_param_18];
	ld.param.u32 	%r74, [_Z28lora_fused_qkv_expand_kernelIffEvPKT_PKvPT0_PKiS8_S8_S8_S8_S8_S8_S8_S8_S8_S8_iiiiibiiii_param_21];
	cvta.to.global.u64 	%rd1, %rd27;
	add.u64 	%rd28, %SP, 0;
	add.u64 	%rd2, %SPL, 0;
	mov.u32 	%r1, %ntid.y;
	add.s32 	%r78, %r1, %r70;
	add.s32 	%r79, %r78, -1;
	div.u32 	%r2, %r79, %r1;
	mov.u32 	%r3, %ctaid.x;
	mov.u32 	%r4, %ctaid.y;
	mov.u32 	%r5, %ctaid.z;
	setp.ge.s32 	%p1, %r5, %r77;
	setp.ge.s32 	%p2, %r4, %r72;
	or.pred  	%p3, %p2, %p1;
	@%p3 bra 	$L__BB2_34;
	ld.param.u64 	%rd101, [_Z28lora_fused_qkv_expand_kernelIffEvPKT_PKvPT0_PKiS8_S8_S8_S8_S8_S8_S8_S8_S8_S8_iiiiibiiii_param_4];
	cvta.to.global.u64 	%rd29, %rd101;
	mul.wide.u32 	%rd30, %r5, 4;
	add.s64 	%rd31, %rd29, %rd30;
	ld.global.nc.u32 	%r6, [%rd31];
	setp.lt.s32 	%p4, %r6, 0;
	@%p4 bra 	$L__BB2_34;
	ld.param.u64 	%rd102, [_Z28lora_fused_qkv_expand_kernelIffEvPKT_PKvPT0_PKiS8_S8_S8_S8_S8_S8_S8_S8_S8_S8_iiiiibiiii_param_5];
	cvta.to.global.u64 	%rd32, %rd102;
	add.s64 	%rd34, %rd32, %rd30;
	ld.global.nc.u32 	%r7, [%rd34];
	rem.s32 	%r80, %r3, %r2;
	mul.lo.s32 	%r8, %r80, %r1;
	setp.ge.s32 	%p5, %r8, %r7;
	@%p5 bra 	$L__BB2_34;
	mov.u32 	%r9, %tid.y;
	add.s32 	%r10, %r8, %r9;
	setp.ge.s32 	%p6, %r10, %r7;
	@%p6 bra 	$L__BB2_34;
	ld.param.u32 	%r129, [_Z28lora_fused_qkv_expand_kernelIffEvPKT_PKvPT0_PKiS8_S8_S8_S8_S8_S8_S8_S8_S8_S8_iiiiibiiii_param_15];
	ld.param.u64 	%rd103, [_Z28lora_fused_qkv_expand_kernelIffEvPKT_PKvPT0_PKiS8_S8_S8_S8_S8_S8_S8_S8_S8_S8_iiiiibiiii_param_6];
	ld.param.u64 	%rd100, [_Z28lora_fused_qkv_expand_kernelIffEvPKT_PKvPT0_PKiS8_S8_S8_S8_S8_S8_S8_S8_S8_S8_iiiiibiiii_param_3];
	mov.u32 	%r81, %ntid.x;
	cvta.to.global.u64 	%rd35, %rd103;
	add.s64 	%rd37, %rd35, %rd30;
	ld.global.nc.u32 	%r82, [%rd37];
	add.s32 	%r83, %r82, %r10;
	cvta.to.global.u64 	%rd38, %rd100;
	mul.wide.s32 	%rd39, %r83, 4;
	add.s64 	%rd40, %rd38, %rd39;
	ld.global.nc.u32 	%r11, [%rd40];
	div.s32 	%r84, %r3, %r2;
	add.s32 	%r85, %r81, %r129;
	add.s32 	%r86, %r85, -1;
	div.u32 	%r87, %r86, %r81;
	rem.s32 	%r88, %r84, %r87;
	mov.u32 	%r12, %tid.x;
	mad.lo.s32 	%r13, %r88, %r81, %r12;
	setp.gt.s32 	%p7, %r11, -1;
	@%p7 bra 	$L__BB2_7;
	or.b32  	%r126, %r12, %r9;
	setp.ne.s32 	%p29, %r126, 0;
	@%p29 bra 	$L__BB2_34;
	st.local.v2.u32 	[%rd2], {%r11, %r5};
	st.local.u32 	[%rd2+8], %r4;
	mov.u64 	%rd95, $str;
	cvta.global.u64 	%rd96, %rd95;
	{ // callseq 23, 0
	.param .b64 param0;
	st.param.b64 	[param0], %rd96;
	.param .b64 param1;
	st.param.b64 	[param1], %rd28;
	.param .b32 retval0;
	call.uni (retval0), 
	vprintf, 
	(
	param0, 
	param1
	);
	ld.param.b32 	%r127, [retval0];
	} // callseq 23
	bra.uni 	$L__BB2_34;
$L__BB2_7:
	ld.param.u64 	%rd110, [_Z28lora_fused_qkv_expand_kernelIffEvPKT_PKvPT0_PKiS8_S8_S8_S8_S8_S8_S8_S8_S8_S8_iiiiibiiii_param_13];
	cvta.to.global.u64 	%rd41, %rd110;
	mul.wide.u32 	%rd42, %r4, 4;
	add.s64 	%rd43, %rd41, %rd42;
	ld.global.nc.u32 	%r89, [%rd43];
	setp.ge.s32 	%p8, %r13, %r89;
	setp.ge.s32 	%p9, %r11, %r70;
	or.pred  	%p10, %p9, %p8;
	@%p10 bra 	$L__BB2_34;
	ld.param.u64 	%rd109, [_Z28lora_fused_qkv_expand_kernelIffEvPKT_PKvPT0_PKiS8_S8_S8_S8_S8_S8_S8_S8_S8_S8_iiiiibiiii_param_12];
	ld.param.u64 	%rd108, [_Z28lora_fused_qkv_expand_kernelIffEvPKT_PKvPT0_PKiS8_S8_S8_S8_S8_S8_S8_S8_S8_S8_iiiiibiiii_param_11];
	ld.param.u64 	%rd107, [_Z28lora_fused_qkv_expand_kernelIffEvPKT_PKvPT0_PKiS8_S8_S8_S8_S8_S8_S8_S8_S8_S8_iiiiibiiii_param_10];
	ld.param.u64 	%rd106, [_Z28lora_fused_qkv_expand_kernelIffEvPKT_PKvPT0_PKiS8_S8_S8_S8_S8_S8_S8_S8_S8_S8_iiiiibiiii_param_9];
	ld.param.u64 	%rd98, [_Z28lora_fused_qkv_expand_kernelIffEvPKT_PKvPT0_PKiS8_S8_S8_S8_S8_S8_S8_S8_S8_S8_iiiiibiiii_param_1];
	cvta.to.global.u64 	%rd44, %rd98;
	mul.wide.u32 	%rd45, %r4, 8;
	add.s64 	%rd46, %rd44, %rd45;
	ld.global.nc.u64 	%rd3, [%rd46];
	cvta.to.global.u64 	%rd47, %rd107;
	add.s64 	%rd49, %rd47, %rd42;
	ld.global.nc.u32 	%r14, [%rd49];
	cvta.to.global.u64 	%rd50, %rd108;
	add.s64 	%rd51, %rd50, %rd42;
	ld.global.nc.u32 	%r15, [%rd51];
	cvta.to.global.u64 	%rd52, %rd109;
	add.s64 	%rd53, %rd52, %rd42;
	ld.global.nc.u32 	%r16, [%rd53];
	mad.lo.s32 	%r17, %r6, %r72, %r4;
	cvta.to.global.u64 	%rd54, %rd106;
	mul.wide.u32 	%rd55, %r17, 4;
	add.s64 	%rd56, %rd54, %rd55;
	ld.global.nc.u32 	%r18, [%rd56];
	setp.lt.s32 	%p11, %r18, 1;
	@%p11 bra 	$L__BB2_34;
	ld.param.u64 	%rd105, [_Z28lora_fused_qkv_expand_kernelIffEvPKT_PKvPT0_PKiS8_S8_S8_S8_S8_S8_S8_S8_S8_S8_iiiiibiiii_param_8];
	cvta.to.global.u64 	%rd57, %rd105;
	add.s64 	%rd59, %rd57, %rd55;
	ld.global.nc.u32 	%r19, [%rd59];
	or.b32  	%r90, %r13, %r5;
	or.b32  	%r91, %r90, %r11;
	setp.ne.s32 	%p12, %r91, 0;
	@%p12 bra 	$L__BB2_11;
	st.local.v2.u32 	[%rd2], {%r4, %r18};
	st.local.u32 	[%rd2+8], %r19;
	mov.u64 	%rd60, $str$1;
	cvta.global.u64 	%rd61, %rd60;
	{ // callseq 16, 0
	.param .b64 param0;
	st.param.b64 	[param0], %rd61;
	.param .b64 param1;
	st.param.b64 	[param1], %rd28;
	.param .b32 retval0;
	call.uni (retval0), 
	vprintf, 
	(
	param0, 
	param1
	);
	ld.param.b32 	%r92, [retval0];
	} // callseq 16
$L__BB2_11:
	ld.param.u32 	%r130, [_Z28lora_fused_qkv_expand_kernelIffEvPKT_PKvPT0_PKiS8_S8_S8_S8_S8_S8_S8_S8_S8_S8_iiiiibiiii_param_20];
	mul.lo.s32 	%r20, %r11, %r130;
	mul.lo.s32 	%r21, %r14, %r6;
	mul.lo.s32 	%r22, %r15, %r13;
	add.s32 	%r137, %r22, %r21;
	or.b32  	%r24, %r5, %r4;
	and.b32  	%r25, %r18, 3;
	setp.lt.u32 	%p13, %r18, 4;
	mov.f32 	%f33, 0f00000000;
	mov.b32 	%r147, 0;
	@%p13 bra 	$L__BB2_22;
	and.b32  	%r147, %r18, 2147483644;
	neg.s32 	%r142, %r147;
	add.s32 	%r96, %r16, %r21;
	add.s32 	%r140, %r96, %r22;
	shl.b32 	%r97, %r16, 1;
	add.s32 	%r139, %r137, %r97;
	mad.lo.s32 	%r138, %r16, 3, %r137;
	mad.lo.s32 	%r133, %r19, %r74, %r20;
	add.s32 	%r136, %r133, %r74;
	add.s32 	%r98, %r19, 2;
	mad.lo.s32 	%r135, %r74, %r98, %r20;
	add.s32 	%r99, %r19, 3;
	mad.lo.s32 	%r134, %r74, %r99, %r20;
	mov.f32 	%f33, 0f00000000;
	mov.b32 	%r141, 1;
	mov.u64 	%rd65, $str$2;
	mul.wide.s32 	%rd6, %r74, 4;
	mul.wide.s32 	%rd8, %r16, 4;
$L__BB2_13:
	add.s32 	%r45, %r141, -1;
	mul.wide.s32 	%rd63, %r133, 4;
	add.s64 	%rd4, %rd1, %rd63;
	ld.global.nc.f32 	%f2, [%rd4];
	mul.wide.s32 	%rd64, %r137, 4;
	add.s64 	%rd5, %rd3, %rd64;
	ld.f32 	%f3, [%rd5];
	or.b32  	%r100, %r24, %r13;
	or.b32  	%r101, %r100, %r11;
	or.b32  	%r46, %r101, %r45;
	setp.ne.s32 	%p14, %r46, 0;
	@%p14 bra 	$L__BB2_15;
	cvt.f64.f32 	%fd1, %f2;
	cvt.f64.f32 	%fd2, %f3;
	st.local.v2.u32 	[%rd2], {%r45, %r133};
	st.local.f64 	[%rd2+8], %fd1;
	st.local.u32 	[%rd2+16], %r137;
	st.local.f64 	[%rd2+24], %fd2;
	cvta.global.u64 	%rd66, %rd65;
	{ // callseq 17, 0
	.param .b64 param0;
	st.param.b64 	[param0], %rd66;
	.param .b64 param1;
	st.param.b64 	[param1], %rd28;
	.param .b32 retval0;
	call.uni (retval0), 
	vprintf, 
	(
	param0, 
	param1
	);
	ld.param.b32 	%r102, [retval0];
	} // callseq 17
$L__BB2_15:
	fma.rn.f32 	%f4, %f2, %f3, %f33;
	add.s64 	%rd7, %rd4, %rd6;
	ld.global.nc.f32 	%f5, [%rd7];
	add.s64 	%rd9, %rd5, %rd8;
	ld.f32 	%f6, [%rd9];
	@%p14 bra 	$L__BB2_17;
	cvt.f64.f32 	%fd3, %f5;
	cvt.f64.f32 	%fd4, %f6;
	st.local.v2.u32 	[%rd2], {%r141, %r136};
	st.local.f64 	[%rd2+8], %fd3;
	st.local.u32 	[%rd2+16], %r140;
	st.local.f64 	[%rd2+24], %fd4;
	mov.u64 	%rd68, $str$2;
	cvta.global.u64 	%rd69, %rd68;
	add.u64 	%rd70, %SP, 0;
	{ // callseq 18, 0
	.param .b64 param0;
	st.param.b64 	[param0], %rd69;
	.param .b64 param1;
	st.param.b64 	[param1], %rd70;
	.param .b32 retval0;
	call.uni (retval0), 
	vprintf, 
	(
	param0, 
	param1
	);
	ld.param.b32 	%r104, [retval0];
	} // callseq 18
$L__BB2_17:
	fma.rn.f32 	%f7, %f5, %f6, %f4;
	add.s64 	%rd10, %rd7, %rd6;
	ld.global.nc.f32 	%f8, [%rd10];
	add.s64 	%rd11, %rd9, %rd8;
	ld.f32 	%f9, [%rd11];
	@%p14 bra 	$L__BB2_19;
	add.s32 	%r106, %r141, 1;
	cvt.f64.f32 	%fd5, %f8;
	cvt.f64.f32 	%fd6, %f9;
	st.local.v2.u32 	[%rd2], {%r106, %r135};
	st.local.f64 	[%rd2+8], %fd5;
	st.local.u32 	[%rd2+16], %r139;
	st.local.f64 	[%rd2+24], %fd6;
	mov.u64 	%rd71, $str$2;
	cvta.global.u64 	%rd72, %rd71;
	add.u64 	%rd73, %SP, 0;
	{ // callseq 19, 0
	.param .b64 param0;
	st.param.b64 	[param0], %rd72;
	.param .b64 param1;
	st.param.b64 	[param1], %rd73;
	.param .b32 retval0;
	call.uni (retval0), 
	vprintf, 
	(
	param0, 
	param1
	);
	ld.param.b32 	%r107, [retval0];
	} // callseq 19
$L__BB2_19:
	fma.rn.f32 	%f10, %f8, %f9, %f7;
	add.s64 	%rd74, %rd10, %rd6;
	ld.global.nc.f32 	%f11, [%rd74];
	add.s64 	%rd75, %rd11, %rd8;
	ld.f32 	%f12, [%rd75];
	@%p14 bra 	$L__BB2_21;
	add.s32 	%r109, %r141, 2;
	cvt.f64.f32 	%fd7, %f11;
	cvt.f64.f32 	%fd8, %f12;
	st.local.v2.u32 	[%rd2], {%r109, %r134};
	st.local.f64 	[%rd2+8], %fd7;
	st.local.u32 	[%rd2+16], %r138;
	st.local.f64 	[%rd2+24], %fd8;
	mov.u64 	%rd76, $str$2;
	cvta.global.u64 	%rd77, %rd76;
	add.u64 	%rd78, %SP, 0;
	{ // callseq 20, 0
	.param .b64 param0;
	st.param.b64 	[param0], %rd77;
	.param .b64 param1;
	st.param.b64 	[param1], %rd78;
	.param .b32 retval0;
	call.uni (retval0), 
	vprintf, 
	(
	param0, 
	param1
	);
	ld.param.b32 	%r110, [retval0];
	} // callseq 20
$L__BB2_21:
	fma.rn.f32 	%f33, %f11, %f12, %f10;
	add.s32 	%r142, %r142, 4;
	add.s32 	%r141, %r141, 4;
	shl.b32 	%r112, %r16, 2;
	add.s32 	%r140, %r140, %r112;
	add.s32 	%r139, %r139, %r112;
	add.s32 	%r138, %r138, %r112;
	add.s32 	%r137, %r137, %r112;
	shl.b32 	%r113, %r74, 2;
	add.s32 	%r136, %r136, %r113;
	add.s32 	%r135, %r135, %r113;
	add.s32 	%r134, %r134, %r113;
	add.s32 	%r133, %r133, %r113;
	setp.ne.s32 	%p18, %r142, 0;
	@%p18 bra 	$L__BB2_13;
$L__BB2_22:
	setp.eq.s32 	%p19, %r25, 0;
	@%p19 bra 	$L__BB2_27;
	mad.lo.s32 	%r114, %r147, %r16, %r21;
	add.s32 	%r146, %r114, %r22;
	add.s32 	%r115, %r147, %r19;
	mad.lo.s32 	%r145, %r74, %r115, %r20;
	neg.s32 	%r144, %r25;
	mov.u64 	%rd83, $str$2;
	add.u64 	%rd85, %SP, 0;
$L__BB2_24:
	.pragma "nounroll";
	or.b32  	%r116, %r24, %r13;
	or.b32  	%r117, %r116, %r11;
	setp.ne.s32 	%p20, %r117, 0;
	mul.wide.s32 	%rd79, %r145, 4;
	add.s64 	%rd80, %rd1, %rd79;
	ld.global.nc.f32 	%f17, [%rd80];
	mul.wide.s32 	%rd81, %r146, 4;
	add.s64 	%rd82, %rd3, %rd81;
	ld.f32 	%f18, [%rd82];
	setp.gt.u32 	%p21, %r147, 3;
	or.pred  	%p22, %p20, %p21;
	@%p22 bra 	$L__BB2_26;
	cvt.f64.f32 	%fd9, %f17;
	cvt.f64.f32 	%fd10, %f18;
	st.local.v2.u32 	[%rd2], {%r147, %r145};
	st.local.f64 	[%rd2+8], %fd9;
	st.local.u32 	[%rd2+16], %r146;
	st.local.f64 	[%rd2+24], %fd10;
	cvta.global.u64 	%rd84, %rd83;
	{ // callseq 21, 0
	.param .b64 param0;
	st.param.b64 	[param0], %rd84;
	.param .b64 param1;
	st.param.b64 	[param1], %rd85;
	.param .b32 retval0;
	call.uni (retval0), 
	vprintf, 
	(
	param0, 
	param1
	);
	ld.param.b32 	%r118, [retval0];
	} // callseq 21
$L__BB2_26:
	fma.rn.f32 	%f33, %f17, %f18, %f33;
	add.s32 	%r147, %r147, 1;
	add.s32 	%r146, %r146, %r16;
	add.s32 	%r145, %r145, %r74;
	add.s32 	%r144, %r144, 1;
	setp.ne.s32 	%p23, %r144, 0;
	@%p23 bra 	$L__BB2_24;
$L__BB2_27:
	abs.f32 	%f27, %f33;
	setp.equ.f32 	%p24, %f27, 0f7F800000;
	@%p24 bra 	$L__BB2_34;
	ld.param.u32 	%r132, [_Z28lora_fused_qkv_expand_kernelIffEvPKT_PKvPT0_PKiS8_S8_S8_S8_S8_S8_S8_S8_S8_S8_iiiiibiiii_param_23];
	ld.param.u32 	%r131, [_Z28lora_fused_qkv_expand_kernelIffEvPKT_PKvPT0_PKiS8_S8_S8_S8_S8_S8_S8_S8_S8_S8_iiiiibiiii_param_22];
	ld.param.s8 	%rs2, [_Z28lora_fused_qkv_expand_kernelIffEvPKT_PKvPT0_PKiS8_S8_S8_S8_S8_S8_S8_S8_S8_S8_iiiiibiiii_param_19];
	ld.param.u64 	%rd104, [_Z28lora_fused_qkv_expand_kernelIffEvPKT_PKvPT0_PKiS8_S8_S8_S8_S8_S8_S8_S8_S8_S8_iiiiibiiii_param_7];
	ld.param.u64 	%rd99, [_Z28lora_fused_qkv_expand_kernelIffEvPKT_PKvPT0_PKiS8_S8_S8_S8_S8_S8_S8_S8_S8_S8_iiiiibiiii_param_2];
	cvta.to.global.u64 	%rd12, %rd99;
	cvta.to.global.u64 	%rd86, %rd104;
	mul.wide.u32 	%rd87, %r4, 4;
	add.s64 	%rd88, %rd86, %rd87;
	ld.global.nc.u32 	%r120, [%rd88];
	add.s32 	%r121, %r120, %r13;
	mul.lo.s32 	%r122, %r11, %r131;
	mad.lo.s32 	%r69, %r121, %r132, %r122;
	setp.eq.s16 	%p25, %rs2, 0;
	@%p25 bra 	$L__BB2_33;
	or.b32  	%r123, %r24, %r11;
	setp.eq.s32 	%p26, %r123, 0;
	setp.lt.s32 	%p27, %r13, 4;
	and.pred  	%p28, %p27, %p26;
	mul.wide.s32 	%rd89, %r69, 4;
	add.s64 	%rd13, %rd12, %rd89;
	@%p28 bra 	$L__BB2_31;
	ld.global.f32 	%f34, [%rd13];
	bra.uni 	$L__BB2_32;
$L__BB2_31:
	ld.global.f32 	%f34, [%rd13];
	cvt.f64.f32 	%fd11, %f34;
	cvt.f64.f32 	%fd12, %f33;
	st.local.u32 	[%rd2], %r69;
	st.local.f64 	[%rd2+8], %fd11;
	st.local.f64 	[%rd2+16], %fd12;
	mov.u64 	%rd90, $str$3;
	cvta.global.u64 	%rd91, %rd90;
	add.u64 	%rd92, %SP, 0;
	{ // callseq 22, 0
	.param .b64 param0;
	st.param.b64 	[param0], %rd91;
	.param .b64 param1;
	st.param.b64 	[param1], %rd92;
	.param .b32 retval0;
	call.uni (retval0), 
	vprintf, 
	(
	param0, 
	param1
	);
	ld.param.b32 	%r124, [retval0];
	} // callseq 22
$L__BB2_32:
	add.f32 	%f28, %f33, %f34;
	st.global.f32 	[%rd13], %f28;
	bra.uni 	$L__BB2_34;
$L__BB2_33:
	mul.wide.s32 	%rd93, %r69, 4;
	add.s64 	%rd94, %rd12, %rd93;
	st.global.f32 	[%rd94], %f33;
$L__BB2_34:
	ret;

}


// ===== COMPILED SASS (sm_100) =====

	.target	sm_100

	.elftype	@"ET_EXEC"


//--------------------- .note.nv.tkinfo           --------------------------
	.section	.note.nv.tkinfo,"",@"SHT_NOTE"
	.sectionflags	@"SHF_NOTE_NV_TKINFO"
	.tkinfo
        /*0018*/ 	.word	0x00000002
        /*0030*/ 	.string	""
        /*0030*/ 	.string	"ptxas"
        /*0030*/ 	.string	"Cuda compilation tools, release 13.0, V13.0.88"
        /*0030*/ 	.string	"Build cuda_13.0.r13.0/compiler.36424714_0"
        /*0030*/ 	.string	"-arch sm_100 -m 64 "



//--------------------- .note.nv.cuinfo           --------------------------
	.section	.note.nv.cuinfo,"",@"SHT_NOTE"
	.sectionflags	@"SHF_NOTE_NV_CUINFO"
        /*0018*/ 	.short	0x0002
        /*001a*/ 	.short	0x0064
        /*001c*/ 	.short	0x0082
	.zero		2


//--------------------- .nv.info                  --------------------------
	.section	.nv.info,"",@"SHT_CUDA_INFO"
	.align	4


	//----- nvinfo : EIATTR_REGCOUNT
	.align		4
        /*0000*/ 	.byte	0x04, 0x2f
        /*0002*/ 	.short	(.L_5 - .L_4)
	.align		4
.L_4:
        /*0004*/ 	.word	index@(_Z28lora_fused_qkv_expand_kernelI13__nv_bfloat16S0_EvPKT_PKvPT0_PKiS9_S9_S9_S9_S9_S9_S9_S9_S9_S9_iiiiibiiii)
        /*0008*/ 	.word	0x00000036


	//----- nvinfo : EIATTR_FRAME_SIZE
	.align		4
.L_5:
        /*000c*/ 	.byte	0x04, 0x11
        /*000e*/ 	.short	(.L_7 - .L_6)
	.align		4
.L_6:
        /*0010*/ 	.word	index@(_Z28lora_fused_qkv_expand_kernelI13__nv_bfloat16S0_EvPKT_PKvPT0_PKiS9_S9_S9_S9_S9_S9_S9_S9_S9_S9_iiiiibiiii)
        /*0014*/ 	.word	0x00000020


	//----- nvinfo : EIATTR_REGCOUNT
	.align		4
.L_7:
        /*0018*/ 	.byte	0x04, 0x2f
        /*001a*/ 	.short	(.L_9 - .L_8)
	.align		4
.L_8:
        /*001c*/ 	.word	index@(_Z28lora_fused_qkv_expand_kernelI6__halfS0_EvPKT_PKvPT0_PKiS9_S9_S9_S9_S9_S9_S9_S9_S9_S9_iiiiibiiii)
        /*0020*/ 	.word	0x00000036


	//----- nvinfo : EIATTR_FRAME_SIZE
	.align		4
.L_9:
        /*0024*/ 	.byte	0x04, 0x11
        /*0026*/ 	.short	(.L_11 - .L_10)
	.align		4
.L_10:
        /*0028*/ 	.word	index@(_Z28lora_fused_qkv_expand_kernelI6__halfS0_EvPKT_PKvPT0_PKiS9_S9_S9_S9_S9_S9_S9_S9_S9_S9_iiiiibiiii)
        /*002c*/ 	.word	0x00000020


	//----- nvinfo : EIATTR_REGCOUNT
	.align		4
.L_11:
        /*0030*/ 	.byte	0x04, 0x2f
        /*0032*/ 	.short	(.L_13 - .L_12)
	.align		4
.L_12:
        /*0034*/ 	.word	index@(_Z28lora_fused_qkv_expand_kernelIffEvPKT_PKvPT0_PKiS8_S8_S8_S8_S8_S8_S8_S8_S8_S8_iiiiibiiii)
        /*0038*/ 	.word	0x00000038


	//----- nvinfo : EIATTR_FRAME_SIZE
	.align		4
.L_13:
        /*003c*/ 	.byte	0x04, 0x11
        /*003e*/ 	.short	(.L_15 - .L_14)
	.align		4
.L_14:
        /*0040*/ 	.word	index@(_Z28lora_fused_qkv_expand_kernelIffEvPKT_PKvPT0_PKiS8_S8_S8_S8_S8_S8_S8_S8_S8_S8_iiiiibiiii)
        /*0044*/ 	.word	0x00000020


	//----- nvinfo : EIATTR_MIN_STACK_SIZE
	.align		4
.L_15:
        /*0048*/ 	.byte	0x04, 0x12
        /*004a*/ 	.short	(.L_17 - .L_16)
	.align		4
.L_16:
        /*004c*/ 	.word	index@(_Z28lora_fused_qkv_expand_kernelIffEvPKT_PKvPT0_PKiS8_S8_S8_S8_S8_S8_S8_S8_S8_S8_iiiiibiiii)
        /*0050*/ 	.word	0x00000020


	//----- nvinfo : EIATTR_MIN_STACK_SIZE
	.align		4
.L_17:
        /*0054*/ 	.byte	0x04, 0x12
        /*0056*/ 	.short	(.L_19 - .L_18)
	.align		4
.L_18:
        /*0058*/ 	.word	index@(_Z28lora_fused_qkv_expand_kernelI6__halfS0_EvPKT_PKvPT0_PKiS9_S9_S9_S9_S9_S9_S9_S9_S9_S9_iiiiibiiii)
        /*005c*/ 	.word	0x00000020


	//----- nvinfo : EIATTR_MIN_STACK_SIZE
	.align		4
.L_19:
        /*0060*/ 	.byte	0x04, 0x12
        /*0062*/ 	.short	(.L_21 - .L_20)
	.align		4
.L_20:
        /*0064*/ 	.word	index@(_Z28lora_fused_qkv_expand_kernelI13__nv_bfloat16S0_EvPKT_PKvPT0_PKiS9_S9_S9_S9_S9_S9_S9_S9_S9_S9_iiiiibiiii)
        /*0068*/ 	.word	0x00000020
.L_21:


//--------------------- .nv.compat                --------------------------
	.section	.nv.compat,"",@"SHT_CUDA_COMPAT_INFO"
	.align	4
        /*0000*/ 	.byte	0x02, 0x09, 0x00, 0x00, 0x02, 0x02, 0x01, 0x00, 0x02, 0x05, 0x05, 0x00, 0x03, 0x07, 0x01, 0x01
        /*0010*/ 	.byte	0x02, 0x03, 0x00, 0x00, 0x02, 0x06, 0x01, 0x00, 0x04, 0x0b, 0x08, 0x00, 0x01, 0x00, 0x00, 0x00
        /*0020*/ 	.byte	0x00, 0x00, 0x00, 0x00


//--------------------- .nv.info._Z28lora_fused_qkv_expand_kernelIffEvPKT_PKvPT0_PKiS8_S8_S8_S8_S8_S8_S8_S8_S8_S8_iiiiibiiii --------------------------
	.section	.nv.info._Z28lora_fused_qkv_expand_kernelIffEvPKT_PKvPT0_PKiS8_S8_S8_S8_S8_S8_S8_S8_S8_S8_iiiiibiiii,"",@"SHT_CUDA_INFO"
	.sectionflags	@""
	.align	4


	//----- nvinfo : EIATTR_CUDA_API_VERSION
	.align		4
        /*0000*/ 	.byte	0x04, 0x37
        /*0002*/ 	.short	(.L_23 - .L_22)
.L_22:
        /*0004*/ 	.word	0x00000082


	//----- nvinfo : EIATTR_KPARAM_INFO
	.align		4
.L_23:
        /*0008*/ 	.byte	0x04, 0x17
        /*000a*/ 	.short	(.L_25 - .L_24)
.L_24:
        /*000c*/ 	.word	0x00000000
        /*0010*/ 	.short	0x0017
        /*0012*/ 	.short	0x0094
        /*0014*/ 	.byte	0x00, 0xf0, 0x11, 0x00


	//----- nvinfo : EIATTR_KPARAM_INFO
	.align		4
.L_25:
        /*0018*/ 	.byte	0x04, 0x17
        /*001a*/ 	.short	(.L_27 - .L_26)
.L_26:
        /*001c*/ 	.word	0x00000000
        /*0020*/ 	.short	0x0016
        /*0022*/ 	.short	0x0090
        /*0024*/ 	.byte	0x00, 0xf0, 0x11, 0x00


	//----- nvinfo : EIATTR_KPARAM_INFO
	.align		4
.L_27:
        /*0028*/ 	.byte	0x04, 0x17
        /*002a*/ 	.short	(.L_29 - .L_28)
.L_28:
        /*002c*/ 	.word	0x00000000
        /*0030*/ 	.short	0x0015
        /*0032*/ 	.short	0x008c
        /*0034*/ 	.byte	0x00, 0xf0, 0x11, 0x00


	//----- nvinfo : EIATTR_KPARAM_INFO
	.align		4
.L_29:
        /*0038*/ 	.byte	0x04, 0x17
        /*003a*/ 	.short	(.L_31 - .L_30)
.L_30:
        /*003c*/ 	.word	0x00000000
        /*0040*/ 	.short	0x0014
        /*0042*/ 	.short	0x0088
        /*0044*/ 	.byte	0x00, 0xf0, 0x11, 0x00


	//----- nvinfo : EIATTR_KPARAM_INFO
	.align		4
.L_31:
        /*0048*/ 	.byte	0x04, 0x17
        /*004a*/ 	.short	(.L_33 - .L_32)
.L_32:
        /*004c*/ 	.word	0x00000000
        /*0050*/ 	.short	0x0013
        /*0052*/ 	.short	0x0084
        /*0054*/ 	.byte	0x00, 0xf0, 0x05, 0x00


	//----- nvinfo : EIATTR_KPARAM_INFO
	.align		4
.L_33:
        /*0058*/ 	.byte	0x04, 0x17
        /*005a*/ 	.short	(.L_35 - .L_34)
.L_34:
        /*005c*/ 	.word	0x00000000
        /*0060*/ 	.short	0x0012
        /*0062*/ 	.short	0x0080
        /*0064*/ 	.byte	0x00, 0xf0, 0x11, 0x00


	//----- nvinfo : EIATTR_KPARAM_INFO
	.align		4
.L_35:
        /*0068*/ 	.byte	0x04, 0x17
        /*006a*/ 	.short	(.L_37 - .L_36)
.L_36:
        /*006c*/ 	.word	0x00000000
        /*0070*/ 	.short	0x0011
        /*0072*/ 	.short	0x007c
        /*0074*/ 	.byte	0x00, 0xf0, 0x11, 0x00


	//----- nvinfo : EIATTR_KPARAM_INFO
	.align		4
.L_37:
        /*0078*/ 	.byte	0x04, 0x17
        /*007a*/ 	.short	(.L_39 - .L_38)
.L_38:
        /*007c*/ 	.word	0x00000000
        /*0080*/ 	.short	0x0010
        /*0082*/ 	.short	0x0078
        /*0084*/ 	.byte	0x00, 0xf0, 0x11, 0x00


	//----- nvinfo : EIATTR_KPARAM_INFO
	.align		4
.L_39:
        /*0088*/ 	.byte	0x04, 0x17
        /*008a*/ 	.short	(.L_41 - .L_40)
.L_40:
        /*008c*/ 	.word	0x00000000
        /*0090*/ 	.short	0x000f
        /*0092*/ 	.short	0x0074
        /*0094*/ 	.byte	0x00, 0xf0, 0x11, 0x00


	//----- nvinfo : EIATTR_KPARAM_INFO
	.align		4
.L_41:
        /*0098*/ 	.byte	0x04, 0x17
        /*009a*/ 	.short	(.L_43 - .L_42)
.L_42:
        /*009c*/ 	.word	0x00000000
        /*00a0*/ 	.short	0x000e
        /*00a2*/ 	.short	0x0070
        /*00a4*/ 	.byte	0x00, 0xf0, 0x11, 0x00


	//----- nvinfo : EIATTR_KPARAM_INFO
	.align		4
.L_43:
        /*00a8*/ 	.byte	0x04, 0x17
        /*00aa*/ 	.short	(.L_45 - .L_44)
.L_44:
        /*00ac*/ 	.word	0x00000000
        /*00b0*/ 	.short	0x000d
        /*00b2*/ 	.short	0x0068
        /*00b4*/ 	.byte	0x00, 0xf5, 0x21, 0x00


	//----- nvinfo : EIATTR_KPARAM_INFO
	.align		4
.L_45:
        /*00b8*/ 	.byte	0x04, 0x17
        /*00ba*/ 	.short	(.L_47 - .L_46)
.L_46:
        /*00bc*/ 	.word	0x00000000
        /*00c0*/ 	.short	0x000c
        /*00c2*/ 	.short	0x0060
        /*00c4*/ 	.byte	0x00, 0xf5, 0x21, 0x00


	//----- nvinfo : EIATTR_KPARAM_INFO
	.align		4
.L_47:
        /*00c8*/ 	.byte	0x04, 0x17
        /*00ca*/ 	.short	(.L_49 - .L_48)
.L_48:
        /*00cc*/ 	.word	0x00000000
        /*00d0*/ 	.short	0x000b
        /*00d2*/ 	.short	0x0058
        /*00d4*/ 	.byte	0x00, 0xf5, 0x21, 0x00


	//----- nvinfo : EIATTR_KPARAM_INFO
	.align		4
.L_49:
        /*00d8*/ 	.byte	0x04, 0x17
        /*00da*/ 	.short	(.L_51 - .L_50)
.L_50:
        /*00dc*/ 	.word	0x00000000
        /*00e0*/ 	.short	0x000a
        /*00e2*/ 	.short	0x0050
        /*00e4*/ 	.byte	0x00, 0xf5, 0x21, 0x00


	//----- nvinfo : EIATTR_KPARAM_INFO
	.align		4
.L_51:
        /*00e8*/ 	.byte	0x04, 0x17
        /*00ea*/ 	.short	(.L_53 - .L_52)
.L_52:
        /*00ec*/ 	.word	0x00000000
        /*00f0*/ 	.short	0x0009
        /*00f2*/ 	.short	0x0048
        /*00f4*/ 	.byte	0x00, 0xf5, 0x21, 0x00


	//----- nvinfo : EIATTR_KPARAM_INFO
	.align		4
.L_53:
        /*00f8*/ 	.byte	0x04, 0x17
        /*00fa*/ 	.short	(.L_55 - .L_54)
.L_54:
        /*00fc*/ 	.word	0x00000000
        /*0100*/ 	.short	0x0008
        /*0102*/ 	.short	0x0040
        /*0104*/ 	.byte	0x00, 0xf5, 0x21, 0x00


	//----- nvinfo : EIATTR_KPARAM_INFO
	.align		4
.L_55:
        /*0108*/ 	.byte	0x04, 0x17
        /*010a*/ 	.short	(.L_57 - .L_56)
.L_56:
        /*010c*/ 	.word	0x00000000
        /*0110*/ 	.short	0x0007
        /*0112*/ 	.short	0x0038
        /*0114*/ 	.byte	0x00, 0xf5, 0x21, 0x00


	//----- nvinfo : EIATTR_KPARAM_INFO
	.align		4
.L_57:
        /*0118*/ 	.byte	0x04, 0x17
        /*011a*/ 	.short	(.L_59 - .L_58)
.L_58:
        /*011c*/ 	.word	0x00000000
        /*0120*/ 	.short	0x0006
        /*0122*/ 	.short	0x0030
        /*0124*/ 	.byte	0x00, 0xf5, 0x21, 0x00


	//----- nvinfo : EIATTR_KPARAM_INFO
	.align		4
.L_59:
        /*0128*/ 	.byte	0x04, 0x17
        /*012a*/ 	.short	(.L_61 - .L_60)
.L_60:
        /*012c*/ 	.word	0x00000000
        /*0130*/ 	.short	0x0005
        /*0132*/ 	.short	0x0028
        /*0134*/ 	.byte	0x00, 0xf5, 0x21, 0x00


	//----- nvinfo : EIATTR_KPARAM_INFO
	.align		4
.L_61:
        /*0138*/ 	.byte	0x04, 0x17
        /*013a*/ 	.short	(.L_63 - .L_62)
.L_62:
        /*013c*/ 	.word	0x00000000
        /*0140*/ 	.short	0x0004
        /*0142*/ 	.short	0x0020
        /*0144*/ 	.byte	0x00, 0xf5, 0x21, 0x00


	//----- nvinfo : EIATTR_KPARAM_INFO
	.align		4
.L_63:
        /*0148*/ 	.byte	0x04, 0x17
        /*014a*/ 	.short	(.L_65 - .L_64)
.L_64:
        /*014c*/ 	.word	0x00000000
        /*0150*/ 	.short	0x0003
        /*0152*/ 	.short	0x0018
        /*0154*/ 	.byte	0x00, 0xf5, 0x21, 0x00


	//----- nvinfo : EIATTR_KPARAM_INFO
	.align		4
.L_65:
        /*0158*/ 	.byte	0x04, 0x17
        /*015a*/ 	.short	(.L_67 - .L_66)
.L_66:
        /*015c*/ 	.word	0x00000000
        /*0160*/ 	.short	0x0002
        /*0162*/ 	.short	0x0010
        /*0164*/ 	.byte	0x00, 0xf5, 0x21, 0x00


	//----- nvinfo : EIATTR_KPARAM_INFO
	.align		4
.L_67:
        /*0168*/ 	.byte	0x04, 0x17
        /*016a*/ 	.short	(.L_69 - .L_68)
.L_68:
        /*016c*/ 	.word	0x00000000
        /*0170*/ 	.short	0x0001
        /*0172*/ 	.short	0x0008
        /*0174*/ 	.byte	0x00, 0xf5, 0x21, 0x00


	//----- nvinfo : EIATTR_KPARAM_INFO
	.align		4
.L_69:
        /*0178*/ 	.byte	0x04, 0x17
        /*017a*/ 	.short	(.L_71 - .L_70)
.L_70:
        /*017c*/ 	.word	0x00000000
        /*0180*/ 	.short	0x0000
        /*0182*/ 	.short	0x0000
        /*0184*/ 	.byte	0x00, 0xf5, 0x21, 0x00


	//----- nvinfo : EIATTR_SPARSE_MMA_MASK
	.align		4
.L_71:
        /*0188*/ 	.byte	0x03, 0x50
        /*018a*/ 	.short	0x0000


	//----- nvinfo : EIATTR_MAXREG_COUNT
	.align		4
        /*018c*/ 	.byte	0x03, 0x1b
        /*018e*/ 	.short	0x00ff


	//----- nvinfo : EIATTR_EXTERNS
	.align		4
        /*0190*/ 	.byte	0x04, 0x0f
        /*0192*/ 	.short	(.L_73 - .L_72)


	//   ....[0]....
	.align		4
.L_72:
        /*0194*/ 	.word	index@(vprintf)


	//----- nvinfo : EIATTR_MERCURY_ISA_VERSION
	.align		4
.L_73:
        /*0198*/ 	.byte	0x03, 0x5f
        /*019a*/ 	.short	0x0101


	//----- nvinfo : EIATTR_VRC_CTA_INIT_COUNT
	.align		4
        /*019c*/ 	.byte	0x02, 0x4a
	.zero		1
	.zero		1


	//----- nvinfo : EIATTR_SYSCALL_OFFSETS
	.align		4
        /*01a0*/ 	.byte	0x04, 0x46
        /*01a2*/ 	.short	(.L_75 - .L_74)


	//   ....[0]....
.L_74:
        /*01a4*/ 	.word	0x00000950


	//   ....[1]....
        /*01a8*/ 	.word	0x00000bf0


	//   ....[2]....
        /*01ac*/ 	.word	0x00000f30


	//   ....[3]....
        /*01b0*/ 	.word	0x000010c0


	//   ....[4]....
        /*01b4*/ 	.word	0x00001260


	//   ....[5]....
        /*01b8*/ 	.word	0x00001400


	//   ....[6]....
        /*01bc*/ 	.word	0x00001750


	//   ....[7]....
        /*01c0*/ 	.word	0x00001a20


	//----- nvinfo : EIATTR_EXIT_INSTR_OFFSETS
	.align		4
.L_75:
        /*01c4*/ 	.byte	0x04, 0x1c
        /*01c6*/ 	.short	(.L_77 - .L_76)


	//   ....[0]....
.L_76:
        /*01c8*/ 	.word	0x000000c0


	//   ....[1]....
        /*01cc*/ 	.word	0x00000120


	//   ....[2]....
        /*01d0*/ 	.word	0x00000460


	//   ....[3]....
        /*01d4*/ 	.word	0x000004a0


	//   ....[4]....
        /*01d8*/ 	.word	0x000008a0


	//   ....[5]....
        /*01dc*/ 	.word	0x00000960


	//   ....[6]....
        /*01e0*/ 	.word	0x000009c0


	//   ....[7]....
        /*01e4*/ 	.word	0x00000a20


	//   ....[8]....
        /*01e8*/ 	.word	0x00001800


	//   ....[9]....
        /*01ec*/ 	.word	0x00001a60


	//   ....[10]....
        /*01f0*/ 	.word	0x00001aa0


	//----- nvinfo : EIATTR_CRS_STACK_SIZE
	.align		4
.L_77:
        /*01f4*/ 	.byte	0x04, 0x1e
        /*01f6*/ 	.short	(.L_79 - .L_78)
.L_78:
        /*01f8*/ 	.word	0x00000000


	//----- nvinfo : EIATTR_CBANK_PARAM_SIZE
	.align		4
.L_79:
        /*01fc*/ 	.byte	0x03, 0x19
        /*01fe*/ 	.short	0x0098


	//----- nvinfo : EIATTR_PARAM_CBANK
	.align		4
        /*0200*/ 	.byte	0x04, 0x0a
        /*0202*/ 	.short	(.L_81 - .L_80)
	.align		4
.L_80:
        /*0204*/ 	.word	index@(.nv.constant0._Z28lora_fused_qkv_expand_kernelIffEvPKT_PKvPT0_PKiS8_S8_S8_S8_S8_S8_S8_S8_S8_S8_iiiiibiiii)
        /*0208*/ 	.short	0x0380
        /*020a*/ 	.short	0x0098


	//----- nvinfo : EIATTR_SW_WAR
	.align		4
.L_81:
        /*020c*/ 	.byte	0x04, 0x36
        /*020e*/ 	.short	(.L_83 - .L_82)
.L_82:
        /*0210*/ 	.word	0x00000008
.L_83:


//--------------------- .nv.info._Z28lora_fused_qkv_expand_kernelI6__halfS0_EvPKT_PKvPT0_PKiS9_S9_S9_S9_S9_S9_S9_S9_S9_S9_iiiiibiiii --------------------------
	.section	.nv.info._Z28lora_fused_qkv_expand_kernelI6__halfS0_EvPKT_PKvPT0_PKiS9_S9_S9_S9_S9_S9_S9_S9_S9_S9_iiiiibiiii,"",@"SHT_CUDA_INFO"
	.sectionflags	@""
	.align	4


	//----- nvinfo : EIATTR_CUDA_API_VERSION
	.align		4
        /*0000*/ 	.byte	0x04, 0x37
        /*0002*/ 	.short	(.L_85 - .L_84)
.L_84:
        /*0004*/ 	.word	0x00000082


	//----- nvinfo : EIATTR_KPARAM_INFO
	.align		4
.L_85:
        /*0008*/ 	.byte	0x04, 0x17
        /*000a*/ 	.short	(.L_87 - .L_86)
.L_86:
        /*000c*/ 	.word	0x00000000
        /*0010*/ 	.short	0x0017
        /*0012*/ 	.short	0x0094
        /*0014*/ 	.byte	0x00, 0xf0, 0x11, 0x00


	//----- nvinfo : EIATTR_KPARAM_INFO
	.align		4
.L_87:
        /*0018*/ 	.byte	0x04, 0x17
        /*001a*/ 	.short	(.L_89 - .L_88)
.L_88:
        /*001c*/ 	.word	0x00000000
        /*0020*/ 	.short	0x0016
        /*0022*/ 	.short	0x0090
        /*0024*/ 	.byte	0x00, 0xf0, 0x11, 0x00


	//----- nvinfo : EIATTR_KPARAM_INFO
	.align		4
.L_89:
        /*0028*/ 	.byte	0x04, 0x17
        /*002a*/ 	.short	(.L_91 - .L_90)
.L_90:
        /*002c*/ 	.word	0x00000000
        /*0030*/ 	.short	0x0015
        /*0032*/ 	.short	0x008c
        /*0034*/ 	.byte	0x00, 0xf0, 0x11, 0x00


	//----- nvinfo : EIATTR_KPARAM_INFO
	.align		4
.L_91:
        /*0038*/ 	.byte	0x04, 0x17
        /*003a*/ 	.short	(.L_93 - .L_92)
.L_92:
        /*003c*/ 	.word	0x00000000
        /*0040*/ 	.short	0x0014
        /*0042*/ 	.short	0x0088
        /*0044*/ 	.byte	0x00, 0xf0, 0x11, 0x00


	//----- nvinfo : EIATTR_KPARAM_INFO
	.align		4
.L_93:
        /*0048*/ 	.byte	0x04, 0x17
        /*004a*/ 	.short	(.L_95 - .L_94)
.L_94:
        /*004c*/ 	.word	0x00000000
        /*0050*/ 	.short	0x0013
        /*0052*/ 	.short	0x0084
        /*0054*/ 	.byte	0x00, 0xf0, 0x05, 0x00


	//----- nvinfo : EIATTR_KPARAM_INFO
	.align		4
.L_95:
        /*0058*/ 	.byte	0x04, 0x17
        /*005a*/ 	.short	(.L_97 - .L_96)
.L_96:
        /*005c*/ 	.word	0x00000000
        /*0060*/ 	.short	0x0012
        /*0062*/ 	.short	0x0080
        /*0064*/ 	.byte	0x00, 0xf0, 0x11, 0x00


	//----- nvinfo : EIATTR_KPARAM_INFO
	.align		4
.L_97:
        /*0068*/ 	.byte	0x04, 0x17
        /*006a*/ 	.short	(.L_99 - .L_98)
.L_98:
        /*006c*/ 	.word	0x00000000
        /*0070*/ 	.short	0x0011
        /*0072*/ 	.short	0x007c
        /*0074*/ 	.byte	0x00, 0xf0, 0x11, 0x00


	//----- nvinfo : EIATTR_KPARAM_INFO
	.align		4
.L_99:
        /*0078*/ 	.byte	0x04, 0x17
        /*007a*/ 	.short	(.L_101 - .L_100)
.L_100:
        /*007c*/ 	.word	0x00000000
        /*0080*/ 	.short	0x0010
        /*0082*/ 	.short	0x0078
        /*0084*/ 	.byte	0x00, 0xf0, 0x11, 0x00


	//----- nvinfo : EIATTR_KPARAM_INFO
	.align		4
.L_101:
        /*0088*/ 	.byte	0x04, 0x17
        /*008a*/ 	.short	(.L_103 - .L_102)
.L_102:
        /*008c*/ 	.word	0x00000000
        /*0090*/ 	.short	0x000f
        /*0092*/ 	.short	0x0074
        /*0094*/ 	.byte	0x00, 0xf0, 0x11, 0x00


	//----- nvinfo : EIATTR_KPARAM_INFO
	.align		4
.L_103:
        /*0098*/ 	.byte	0x04, 0x17
        /*009a*/ 	.short	(.L_105 - .L_104)
.L_104:
        /*009c*/ 	.word	0x00000000
        /*00a0*/ 	.short	0x000e
        /*00a2*/ 	.short	0x0070
        /*00a4*/ 	.byte	0x00, 0xf0, 0x11, 0x00


	//----- nvinfo : EIATTR_KPARAM_INFO
	.align		4
.L_105:
        /*00a8*/ 	.byte	0x04, 0x17
        /*00aa*/ 	.short	(.L_107 - .L_106)
.L_106:
        /*00ac*/ 	.word	0x00000000
        /*00b0*/ 	.short	0x000d
        /*00b2*/ 	.short	0x0068
        /*00b4*/ 	.byte	0x00, 0xf5, 0x21, 0x00


	//----- nvinfo : EIATTR_KPARAM_INFO
	.align		4
.L_107:
        /*00b8*/ 	.byte	0x04, 0x17
        /*00ba*/ 	.short	(.L_109 - .L_108)
.L_108:
        /*00bc*/ 	.word	0x00000000
        /*00c0*/ 	.short	0x000c
        /*00c2*/ 	.short	0x0060
        /*00c4*/ 	.byte	0x00, 0xf5, 0x21, 0x00


	//----- nvinfo : EIATTR_KPARAM_INFO
	.align		4
.L_109:
        /*00c8*/ 	.byte	0x04, 0x17
        /*00ca*/ 	.short	(.L_111 - .L_110)
.L_110:
        /*00cc*/ 	.word	0x00000000
        /*00d0*/ 	.short	0x000b
        /*00d2*/ 	.short	0x0058
        /*00d4*/ 	.byte	0x00, 0xf5, 0x21, 0x00


	//----- nvinfo : EIATTR_KPARAM_INFO
	.align		4
.L_111:
        /*00d8*/ 	.byte	0x04, 0x17
        /*00da*/ 	.short	(.L_113 - .L_112)
.L_112:
        /*00dc*/ 	.word	0x00000000
        /*00e0*/ 	.short	0x000a
        /*00e2*/ 	.short	0x0050
        /*00e4*/ 	.byte	0x00, 0xf5, 0x21, 0x00


	//----- nvinfo : EIATTR_KPARAM_INFO
	.align		4
.L_113:
        /*00e8*/ 	.byte	0x04, 0x17
        /*00ea*/ 	.short	(.L_115 - .L_114)
.L_114:
        /*00ec*/ 	.word	0x00000000
        /*00f0*/ 	.short	0x0009
        /*00f2*/ 	.short	0x0048
        /*00f4*/ 	.byte	0x00, 0xf5, 0x21, 0x00


	//----- nvinfo : EIATTR_KPARAM_INFO
	.align		4
.L_115:
        /*00f8*/ 	.byte	0x04, 0x17
        /*00fa*/ 	.short	(.L_117 - .L_116)
.L_116:
        /*00fc*/ 	.word	0x00000000
        /*0100*/ 	.short	0x0008
        /*0102*/ 	.short	0x0040
        /*0104*/ 	.byte	0x00, 0xf5, 0x21, 0x00


	//----- nvinfo : EIATTR_KPARAM_INFO
	.align		4
.L_117:
        /*0108*/ 	.byte	0x04, 0x17
        /*010a*/ 	.short	(.L_119 - .L_118)
.L_118:
        /*010c*/ 	.word	0x00000000
        /*0110*/ 	.short	0x0007
        /*0112*/ 	.short	0x0038
        /*0114*/ 	.byte	0x00, 0xf5, 0x21, 0x00


	//----- nvinfo : EIATTR_KPARAM_INFO
	.align		4
.L_119:
        /*0118*/ 	.byte	0x04, 0x17
        /*011a*/ 	.short	(.L_121 - .L_120)
.L_120:
        /*011c*/ 	.word	0x00000000
        /*0120*/ 	.short	0x0006
        /*0122*/ 	.short	0x0030
        /*0124*/ 	.byte	0x00, 0xf5, 0x21, 0x00


	//----- nvinfo : EIATTR_KPARAM_INFO
	.align		4
.L_121:
        /*0128*/ 	.byte	0x04, 0x17
        /*012a*/ 	.short	(.L_123 - .L_122)
.L_122:
        /*012c*/ 	.word	0x00000000
        /*0130*/ 	.short	0x0005
        /*0132*/ 	.short	0x0028
        /*0134*/ 	.byte	0x00, 0xf5, 0x21, 0x00


	//----- nvinfo : EIATTR_KPARAM_INFO
	.align		4
.L_123:
        /*0138*/ 	.byte	0x04, 0x17
        /*013a*/ 	.short	(.L_125 - .L_124)
.L_124:
        /*013c*/ 	.word	0x00000000
        /*0140*/ 	.short	0x0004
        /*0142*/ 	.short	0x0020
        /*0144*/ 	.byte	0x00, 0xf5, 0x21, 0x00


	//----- nvinfo : EIATTR_KPARAM_INFO
	.align		4
.L_125:
        /*0148*/ 	.byte	0x04, 0x17
        /*014a*/ 	.short	(.L_127 - .L_126)
.L_126:
        /*014c*/ 	.word	0x00000000
        /*0150*/ 	.short	0x0003
        /*0152*/ 	.short	0x0018
        /*0154*/ 	.byte	0x00, 0xf5, 0x21, 0x00


	//----- nvinfo : EIATTR_KPARAM_INFO
	.align		4
.L_127:
        /*0158*/ 	.byte	0x04, 0x17
        /*015a*/ 	.short	(.L_129 - .L_128)
.L_128:
        /*015c*/ 	.word	0x00000000
        /*0160*/ 	.short	0x0002
        /*0162*/ 	.short	0x0010
        /*0164*/ 	.byte	0x00, 0xf5, 0x21, 0x00


	//----- nvinfo : EIATTR_KPARAM_INFO
	.align		4
.L_129:
        /*0168*/ 	.byte	0x04, 0x17
        /*016a*/ 	.short	(.L_131 - .L_130)
.L_130:
        /*016c*/ 	.word	0x00000000
        /*0170*/ 	.short	0x0001
        /*0172*/ 	.short	0x0008
        /*0174*/ 	.byte	0x00, 0xf5, 0x21, 0x00


	//----- nvinfo : EIATTR_KPARAM_INFO
	.align		4
.L_131:
        /*0178*/ 	.byte	0x04, 0x17
        /*017a*/ 	.short	(.L_133 - .L_132)
.L_132:
        /*017c*/ 	.word	0x00000000
        /*0180*/ 	.short	0x0000
        /*0182*/ 	.short	0x0000
        /*0184*/ 	.byte	0x00, 0xf5, 0x21, 0x00


	//----- nvinfo : EIATTR_SPARSE_MMA_MASK
	.align		4
.L_133:
        /*0188*/ 	.byte	0x03, 0x50
        /*018a*/ 	.short	0x0000


	//----- nvinfo : EIATTR_MAXREG_COUNT
	.align		4
        /*018c*/ 	.byte	0x03, 0x1b
        /*018e*/ 	.short	0x00ff


	//----- nvinfo : EIATTR_EXTERNS
	.align		4
        /*0190*/ 	.byte	0x04, 0x0f
        /*0192*/ 	.short	(.L_135 - .L_134)


	//   ....[0]....
	.align		4
.L_134:
        /*0194*/ 	.word	index@(vprintf)


	//----- nvinfo : EIATTR_MERCURY_ISA_VERSION
	.align		4
.L_135:
        /*0198*/ 	.byte	0x03, 0x5f
        /*019a*/ 	.short	0x0101


	//----- nvinfo : EIATTR_VRC_CTA_INIT_COUNT
	.align		4
        /*019c*/ 	.byte	0x02, 0x4a
	.zero		1
	.zero		1


	//----- nvinfo : EIATTR_SYSCALL_OFFSETS
	.align		4
        /*01a0*/ 	.byte	0x04, 0x46
        /*01a2*/ 	.short	(.L_137 - .L_136)


	//   ....[0]....
.L_136:
        /*01a4*/ 	.word	0x00000950


	//   ....[1]....
        /*01a8*/ 	.word	0x00000bf0


	//   ....[2]....
        /*01ac*/ 	.word	0x00000f50


	//   ....[3]....
        /*01b0*/ 	.word	0x00001100


	//   ....[4]....
        /*01b4*/ 	.word	0x000012c0


	//   ....[5]....
        /*01b8*/ 	.word	0x00001480


	//   ....[6]....
        /*01bc*/ 	.word	0x000017f0


	//   ....[7]....
        /*01c0*/ 	.word	0x00001ad0


	//----- nvinfo : EIATTR_EXIT_INSTR_OFFSETS
	.align		4
.L_137:
        /*01c4*/ 	.byte	0x04, 0x1c
        /*01c6*/ 	.short	(.L_139 - .L_138)


	//   ....[0]....
.L_138:
        /*01c8*/ 	.word	0x000000c0


	//   ....[1]....
        /*01cc*/ 	.word	0x00000120


	//   ....[2]....
        /*01d0*/ 	.word	0x00000460


	//   ....[3]....
        /*01d4*/ 	.word	0x000004a0


	//   ....[4]....
        /*01d8*/ 	.word	0x000008a0


	//   ....[5]....
        /*01dc*/ 	.word	0x00000960


	//   ....[6]....
        /*01e0*/ 	.word	0x000009c0


	//   ....[7]....
        /*01e4*/ 	.word	0x00000a20


	//   ....[8]....
        /*01e8*/ 	.word	0x000018a0


	//   ....[9]....
        /*01ec*/ 	.word	0x00001b20


	//   ....[10]....
        /*01f0*/ 	.word	0x00001b70


	//----- nvinfo : EIATTR_CRS_STACK_SIZE
	.align		4
.L_139:
        /*01f4*/ 	.byte	0x04, 0x1e
        /*01f6*/ 	.short	(.L_141 - .L_140)
.L_140:
        /*01f8*/ 	.word	0x00000000


	//----- nvinfo : EIATTR_CBANK_PARAM_SIZE
	.align		4
.L_141:
        /*01fc*/ 	.byte	0x03, 0x19
        /*01fe*/ 	.short	0x0098


	//----- nvinfo : EIATTR_PARAM_CBANK
	.align		4
        /*0200*/ 	.byte	0x04, 0x0a
        /*0202*/ 	.short	(.L_143 - .L_142)
	.align		4
.L_142:
        /*0204*/ 	.word	index@(.nv.constant0._Z28lora_fused_qkv_expand_kernelI6__halfS0_EvPKT_PKvPT0_PKiS9_S9_S9_S9_S9_S9_S9_S9_S9_S9_iiiiibiiii)
        /*0208*/ 	.short	0x0380
        /*020a*/ 	.short	0x0098


	//----- nvinfo : EIATTR_SW_WAR
	.align		4
.L_143:
        /*020c*/ 	.byte	0x04, 0x36
        /*020e*/ 	.short	(.L_145 - .L_144)
.L_144:
        /*0210*/ 	.word	0x00000008
.L_145:


//--------------------- .nv.info._Z28lora_fused_qkv_expand_kernelI13__nv_bfloat16S0_EvPKT_PKvPT0_PKiS9_S9_S9_S9_S9_S9_S9_S9_S9_S9_iiiiibiiii --------------------------
	.section	.nv.info._Z28lora_fused_qkv_expand_kernelI13__nv_bfloat16S0_EvPKT_PKvPT0_PKiS9_S9_S9_S9_S9_S9_S9_S9_S9_S9_iiiiibiiii,"",@"SHT_CUDA_INFO"
	.sectionflags	@""
	.align	4


	//----- nvinfo : EIATTR_CUDA_API_VERSION
	.align		4
        /*0000*/ 	.byte	0x04, 0x37
        /*0002*/ 	.short	(.L_147 - .L_146)
.L_146:
        /*0004*/ 	.word	0x00000082


	//----- nvinfo : EIATTR_KPARAM_INFO
	.align		4
.L_147:
        /*0008*/ 	.byte	0x04, 0x17
        /*000a*/ 	.short	(.L_149 - .L_148)
.L_148:
        /*000c*/ 	.word	0x00000000
        /*0010*/ 	.short	0x0017
        /*0012*/ 	.short	0x0094
        /*0014*/ 	.byte	0x00, 0xf0, 0x11, 0x00


	//----- nvinfo : EIATTR_KPARAM_INFO
	.align		4
.L_149:
        /*0018*/ 	.byte	0x04, 0x17
        /*001a*/ 	.short	(.L_151 - .L_150)
.L_150:
        /*001c*/ 	.word	0x00000000
        /*0020*/ 	.short	0x0016
        /*0022*/ 	.short	0x0090
        /*0024*/ 	.byte	0x00, 0xf0, 0x11, 0x00


	//----- nvinfo : EIATTR_KPARAM_INFO
	.align		4
.L_151:
        /*0028*/ 	.byte	0x04, 0x17
        /*002a*/ 	.short	(.L_153 - .L_152)
.L_152:
        /*002c*/ 	.word	0x00000000
        /*0030*/ 	.short	0x0015
        /*0032*/ 	.short	0x008c
        /*0034*/ 	.byte	0x00, 0xf0, 0x11, 0x00


	//----- nvinfo : EIATTR_KPARAM_INFO
	.align		4
.L_153:
        /*0038*/ 	.byte	0x04, 0x17
        /*003a*/ 	.short	(.L_155 - .L_154)
.L_154:
        /*003c*/ 	.word	0x00000000
        /*0040*/ 	.short	0x0014
        /*0042*/ 	.short	0x0088
        /*0044*/ 	.byte	0x00, 0xf0, 0x11, 0x00


	//----- nvinfo : EIATTR_KPARAM_INFO
	.align		4
.L_155:
        /*0048*/ 	.byte	0x04, 0x17
        /*004a*/ 	.short	(.L_157 - .L_156)
.L_156:
        /*004c*/ 	.word	0x00000000
        /*0050*/ 	.short	0x0013
        /*0052*/ 	.short	0x0084
        /*0054*/ 	.byte	0x00, 0xf0, 0x05, 0x00


	//----- nvinfo : EIATTR_KPARAM_INFO
	.align		4
.L_157:
        /*0058*/ 	.byte	0x04, 0x17
        /*005a*/ 	.short	(.L_159 - .L_158)
.L_158:
        /*005c*/ 	.word	0x00000000
        /*0060*/ 	.short	0x0012
        /*0062*/ 	.short	0x0080
        /*0064*/ 	.byte	0x00, 0xf0, 0x11, 0x00


	//----- nvinfo : EIATTR_KPARAM_INFO
	.align		4
.L_159:
        /*0068*/ 	.byte	0x04, 0x17
        /*006a*/ 	.short	(.L_161 - .L_160)
.L_160:
        /*006c*/ 	.word	0x00000000
        /*0070*/ 	.short	0x0011
        /*0072*/ 	.short	0x007c
        /*0074*/ 	.byte	0x00, 0xf0, 0x11, 0x00


	//----- nvinfo : EIATTR_KPARAM_INFO
	.align		4
.L_161:
        /*0078*/ 	.byte	0x04, 0x17
        /*007a*/ 	.short	(.L_163 - .L_162)
.L_162:
        /*007c*/ 	.word	0x00000000
        /*0080*/ 	.short	0x0010
        /*0082*/ 	.short	0x0078
        /*0084*/ 	.byte	0x00, 0xf0, 0x11, 0x00


	//----- nvinfo : EIATTR_KPARAM_INFO
	.align		4
.L_163:
        /*0088*/ 	.byte	0x04, 0x17
        /*008a*/ 	.short	(.L_165 - .L_164)
.L_164:
        /*008c*/ 	.word	0x00000000
        /*0090*/ 	.short	0x000f
        /*0092*/ 	.short	0x0074
        /*0094*/ 	.byte	0x00, 0xf0, 0x11, 0x00


	//----- nvinfo : EIATTR_KPARAM_INFO
	.align		4
.L_165:
        /*0098*/ 	.byte	0x04, 0x17
        /*009a*/ 	.short	(.L_167 - .L_166)
.L_166:
        /*009c*/ 	.word	0x00000000
        /*00a0*/ 	.short	0x000e
        /*00a2*/ 	.short	0x0070
        /*00a4*/ 	.byte	0x00, 0xf0, 0x11, 0x00


	//----- nvinfo : EIATTR_KPARAM_INFO
	.align		4
.L_167:
        /*00a8*/ 	.byte	0x04, 0x17
        /*00aa*/ 	.short	(.L_169 - .L_168)
.L_168:
        /*00ac*/ 	.word	0x00000000
        /*00b0*/ 	.short	0x000d
        /*00b2*/ 	.short	0x0068
        /*00b4*/ 	.byte	0x00, 0xf5, 0x21, 0x00


	//----- nvinfo : EIATTR_KPARAM_INFO
	.align		4
.L_169:
        /*00b8*/ 	.byte	0x04, 0x17
        /*00ba*/ 	.short	(.L_171 - .L_170)
.L_170:
        /*00bc*/ 	.word	0x00000000
        /*00c0*/ 	.short	0x000c
        /*00c2*/ 	.short	0x0060
        /*00c4*/ 	.byte	0x00, 0xf5, 0x21, 0x00


	//----- nvinfo : EIATTR_KPARAM_INFO
	.align		4
.L_171:
        /*00c8*/ 	.byte	0x04, 0x17
        /*00ca*/ 	.short	(.L_173 - .L_172)
.L_172:
        /*00cc*/ 	.word	0x00000000
        /*00d0*/ 	.short	0x000b
        /*00d2*/ 	.short	0x0058
        /*00d4*/ 	.byte	0x00, 0xf5, 0x21, 0x00


	//----- nvinfo : EIATTR_KPARAM_INFO
	.align		4
.L_173:
        /*00d8*/ 	.byte	0x04, 0x17
        /*00da*/ 	.short	(.L_175 - .L_174)
.L_174:
        /*00dc*/ 	.word	0x00000000
        /*00e0*/ 	.short	0x000a
        /*00e2*/ 	.short	0x0050
        /*00e4*/ 	.byte	0x00, 0xf5, 0x21, 0x00


	//----- nvinfo : EIATTR_KPARAM_INFO
	.align		4
.L_175:
        /*00e8*/ 	.byte	0x04, 0x17
        /*00ea*/ 	.short	(.L_177 - .L_176)
.L_176:
        /*00ec*/ 	.word	0x00000000
        /*00f0*/ 	.short	0x0009
        /*00f2*/ 	.short	0x0048
        /*00f4*/ 	.byte	0x00, 0xf5, 0x21, 0x00


	//----- nvinfo : EIATTR_KPARAM_INFO
	.align		4
.L_177:
        /*00f8*/ 	.byte	0x04, 0x17
        /*00fa*/ 	.short	(.L_179 - .L_178)
.L_178:
        /*00fc*/ 	.word	0x00000000
        /*0100*/ 	.short	0x0008
        /*0102*/ 	.short	0x0040
        /*0104*/ 	.byte	0x00, 0xf5, 0x21, 0x00


	//----- nvinfo : EIATTR_KPARAM_INFO
	.align		4
.L_179:
        /*0108*/ 	.byte	0x04, 0x17
        /*010a*/ 	.short	(.L_181 - .L_180)
.L_180:
        /*010c*/ 	.word	0x00000000
        /*0110*/ 	.short	0x0007
        /*0112*/ 	.short	0x0038
        /*0114*/ 	.byte	0x00, 0xf5, 0x21, 0x00


	//----- nvinfo : EIATTR_KPARAM_INFO
	.align		4
.L_181:
        /*0118*/ 	.byte	0x04, 0x17
        /*011a*/ 	.short	(.L_183 - .L_182)
.L_182:
        /*011c*/ 	.word	0x00000000
        /*0120*/ 	.short	0x0006
        /*0122*/ 	.short	0x0030
        /*0124*/ 	.byte	0x00, 0xf5, 0x21, 0x00


	//----- nvinfo : EIATTR_KPARAM_INFO
	.align		4
.L_183:
        /*0128*/ 	.byte	0x04, 0x17
        /*012a*/ 	.short	(.L_185 - .L_184)
.L_184:
        /*012c*/ 	.word	0x00000000
        /*0130*/ 	.short	0x0005
        /*0132*/ 	.short	0x0028
        /*0134*/ 	.byte	0x00, 0xf5, 0x21, 0x00


	//----- nvinfo : EIATTR_KPARAM_INFO
	.align		4
.L_185:
        /*0138*/ 	.byte	0x04, 0x17
        /*013a*/ 	.short	(.L_187 - .L_186)
.L_186:
        /*013c*/ 	.word	0x00000000
        /*0140*/ 	.short	0x0004
        /*0142*/ 	.short	0x0020
        /*0144*/ 	.byte	0x00, 0xf5, 0x21, 0x00


	//----- nvinfo : EIATTR_KPARAM_INFO
	.align		4
.L_187:
        /*0148*/ 	.byte	0x04, 0x17
        /*014a*/ 	.short	(.L_189 - .L_188)
.L_188:
        /*014c*/ 	.word	0x00000000
        /*0150*/ 	.short	0x0003
        /*0152*/ 	.short	0x0018
        /*0154*/ 	.byte	0x00, 0xf5, 0x21, 0x00


	//----- nvinfo : EIATTR_KPARAM_INFO
	.align		4
.L_189:
        /*0158*/ 	.byte	0x04, 0x17
        /*015a*/ 	.short	(.L_191 - .L_190)
.L_190:
        /*015c*/ 	.word	0x00000000
        /*0160*/ 	.short	0x0002
        /*0162*/ 	.short	0x0010
        /*0164*/ 	.byte	0x00, 0xf5, 0x21, 0x00


	//----- nvinfo : EIATTR_KPARAM_INFO
	.align		4
.L_191:
        /*0168*/ 	.byte	0x04, 0x17
        /*016a*/ 	.short	(.L_193 - .L_192)
.L_192:
        /*016c*/ 	.word	0x00000000
        /*0170*/ 	.short	0x0001
        /*0172*/ 	.short	0x0008
        /*0174*/ 	.byte	0x00, 0xf5, 0x21, 0x00


	//----- nvinfo : EIATTR_KPARAM_INFO
	.align		4
.L_193:
        /*0178*/ 	.byte	0x04, 0x17
        /*017a*/ 	.short	(.L_195 - .L_194)
.L_194:
        /*017c*/ 	.word	0x00000000
        /*0180*/ 	.short	0x0000
        /*0182*/ 	.short	0x0000
        /*0184*/ 	.byte	0x00, 0xf5, 0x21, 0x00


	//----- nvinfo : EIATTR_SPARSE_MMA_MASK
	.align		4
.L_195:
        /*0188*/ 	.byte	0x03, 0x50
        /*018a*/ 	.short	0x0000


	//----- nvinfo : EIATTR_MAXREG_COUNT
	.align		4
        /*018c*/ 	.byte	0x03, 0x1b
        /*018e*/ 	.short	0x00ff


	//----- nvinfo : EIATTR_EXTERNS
	.align		4
        /*0190*/ 	.byte	0x04, 0x0f
        /*0192*/ 	.short	(.L_197 - .L_196)


	//   ....[0]....
	.align		4
.L_196:
        /*0194*/ 	.word	index@(vprintf)


	//----- nvinfo : EIATTR_MERCURY_ISA_VERSION
	.align		4
.L_197:
        /*0198*/ 	.byte	0x03, 0x5f
        /*019a*/ 	.short	0x0101


	//----- nvinfo : EIATTR_VRC_CTA_INIT_COUNT
	.align		4
        /*019c*/ 	.byte	0x02, 0x4a
	.zero		1
	.zero		1


	//----- nvinfo : EIATTR_SYSCALL_OFFSETS
	.align		4
        /*01a0*/ 	.byte	0x04, 0x46
        /*01a2*/ 	.short	(.L_199 - .L_198)


	//   ....[0]....
.L_198:
        /*01a4*/ 	.word	0x00000950


	//   ....[1]....
        /*01a8*/ 	.word	0x00000bf0


	//   ....[2]....
        /*01ac*/ 	.word	0x00000f50


	//   ....[3]....
        /*01b0*/ 	.word	0x00001100


	//   ....[4]....
        /*01b4*/ 	.word	0x000012c0


	//   ....[5]....
        /*01b8*/ 	.word	0x00001480


	//   ....[6]....
        /*01bc*/ 	.word	0x000017f0


	//   ....[7]....
        /*01c0*/ 	.word	0x00001ad0


	//----- nvinfo : EIATTR_EXIT_INSTR_OFFSETS
	.align		4
.L_199:
        /*01c4*/ 	.byte	0x04, 0x1c
        /*01c6*/ 	.short	(.L_201 - .L_200)


	//   ....[0]....
.L_200:
        /*01c8*/ 	.word	0x000000c0


	//   ....[1]....
        /*01cc*/ 	.word	0x00000120


	//   ....[2]....
        /*01d0*/ 	.word	0x00000460


	//   ....[3]....
        /*01d4*/ 	.word	0x000004a0


	//   ....[4]....
        /*01d8*/ 	.word	0x000008a0


	//   ....[5]....
        /*01dc*/ 	.word	0x00000960


	//   ....[6]....
        /*01e0*/ 	.word	0x000009c0


	//   ....[7]....
        /*01e4*/ 	.word	0x00000a20


	//   ....[8]....
        /*01e8*/ 	.word	0x000018a0


	//   ....[9]....
        /*01ec*/ 	.word	0x00001b20


	//   ....[10]....
        /*01f0*/ 	.word	0x00001b70


	//----- nvinfo : EIATTR_CRS_STACK_SIZE
	.align		4
.L_201:
        /*01f4*/ 	.byte	0x04, 0x1e
        /*01f6*/ 	.short	(.L_203 - .L_202)
.L_202:
        /*01f8*/ 	.word	0x00000000


	//----- nvinfo : EIATTR_CBANK_PARAM_SIZE
	.align		4
.L_203:
        /*01fc*/ 	.byte	0x03, 0x19
        /*01fe*/ 	.short	0x0098


	//----- nvinfo : EIATTR_PARAM_CBANK
	.align		4
        /*0200*/ 	.byte	0x04, 0x0a
        /*0202*/ 	.short	(.L_205 - .L_204)
	.align		4
.L_204:
        /*0204*/ 	.word	index@(.nv.constant0._Z28lora_fused_qkv_expand_kernelI13__nv_bfloat16S0_EvPKT_PKvPT0_PKiS9_S9_S9_S9_S9_S9_S9_S9_S9_S9_iiiiibiiii)
        /*0208*/ 	.short	0x0380
        /*020a*/ 	.short	0x0098


	//----- nvinfo : EIATTR_SW_WAR
	.align		4
.L_205:
        /*020c*/ 	.byte	0x04, 0x36
        /*020e*/ 	.short	(.L_207 - .L_206)
.L_206:
        /*0210*/ 	.word	0x00000008
.L_207:


//--------------------- .nv.callgraph             --------------------------
	.section	.nv.callgraph,"",@"SHT_CUDA_CALLGRAPH"
	.align	4
	.sectionentsize	8
	.align		4
        /*0000*/ 	.word	0x00000000
	.align		4
        /*0004*/ 	.word	0xffffffff
	.align		4
        /*0008*/ 	.word	index@(_Z28lora_fused_qkv_expand_kernelIffEvPKT_PKvPT0_PKiS8_S8_S8_S8_S8_S8_S8_S8_S8_S8_iiiiibiiii)
	.align		4
        /*000c*/ 	.word	index@(vprintf)
	.align		4
        /*0010*/ 	.word	index@(_Z28lora_fused_qkv_expand_kernelI6__halfS0_EvPKT_PKvPT0_PKiS9_S9_S9_S9_S9_S9_S9_S9_S9_S9_iiiiibiiii)
	.align		4
        /*0014*/ 	.word	index@(vprintf)
	.align		4
        /*0018*/ 	.word	index@(_Z28lora_fused_qkv_expand_kernelI13__nv_bfloat16S0_EvPKT_PKvPT0_PKiS9_S9_S9_S9_S9_S9_S9_S9_S9_S9_iiiiibiiii)
	.align		4
        /*001c*/ 	.word	index@(vprintf)
	.align		4
        /*0020*/ 	.word	0x00000000
	.align		4
        /*0024*/ 	.word	0xfffffffe
	.align		4
        /*0028*/ 	.word	0x00000000
	.align		4
        /*002c*/ 	.word	0xfffffffd
	.align		4
        /*0030*/ 	.word	0x00000000
	.align		4
        /*0034*/ 	.word	0xfffffffc


//--------------------- .nv.constant4             --------------------------
	.section	.nv.constant4,"a",@progbits
	.align	8
	.align		8
.nv.constant4:
        /*0000*/ 	.dword	vprintf
	.align		8
        /*0008*/ 	.dword	$str
	.align		8
        /*0010*/ 	.dword	$str$1
	.align		8
        /*0018*/ 	.dword	$str$2
	.align		8
        /*0020*/ 	.dword	$str$3


//--------------------- .text._Z28lora_fused_qkv_expand_kernelIffEvPKT_PKvPT0_PKiS8_S8_S8_S8_S8_S8_S8_S8_S8_S8_iiiiibiiii --------------------------
	.section	.text._Z28lora_fused_qkv_expand_kernelIffEvPKT_PKvPT0_PKiS8_S8_S8_S8_S8_S8_S8_S8_S8_S8_iiiiibiiii,"ax",@progbits
	.align	128
        .global         _Z28lora_fused_qkv_expand_kernelIffEvPKT_PKvPT0_PKiS8_S8_S8_S8_S8_S8_S8_S8_S8_S8_iiiiibiiii
        .type           _Z28lora_fused_qkv_expand_kernelIffEvPKT_PKvPT0_PKiS8_S8_S8_S8_S8_S8_S8_S8_S8_S8_iiiiibiiii,@function
        .size           _Z28lora_fused_qkv_expand_kernelIffEvPKT_PKvPT0_PKiS8_S8_S8_S8_S8_S8_S8_S8_S8_S8_iiiiibiiii,(.L_x_69 - _Z28lora_fused_qkv_expand_kernelIffEvPKT_PKvPT0_PKiS8_S8_S8_S8_S8_S8_S8_S8_S8_S8_iiiiibiiii)
        .other          _Z28lora_fused_qkv_expand_kernelIffEvPKT_PKvPT0_PKiS8_S8_S8_S8_S8_S8_S8_S8_S8_S8_iiiiibiiii,@"STO_CUDA_ENTRY STV_DEFAULT"
_Z28lora_fused_qkv_expand_kernelIffEvPKT_PKvPT0_PKiS8_S8_S8_S8_S8_S8_S8_S8_S8_S8_iiiiibiiii:
.text._Z28lora_fused_qkv_expand_kernelIffEvPKT_PKvPT0_PKiS8_S8_S8_S8_S8_S8_S8_S8_S8_S8_iiiiibiiii:
[----:B------:R-:W0:Y:S01]  /*0000*/  LDC R1, c[0x0][0x37c] ;  /* 0x0000df00ff017b82 */ /* 0x000e220000000800 */
[----:B------:R-:W1:Y:S01]  /*0010*/  S2R R19, SR_CTAID.Z ;  /* 0x0000000000137919 */ /* 0x000e620000002700 */
[----:B------:R-:W1:Y:S01]  /*0020*/  LDCU UR6, c[0x0][0x400] ;  /* 0x00008000ff0677ac */ /* 0x000e620008000800 */
[----:B0-----:R-:W-:Y:S01]  /*0030*/  VIADD R1, R1, 0xffffffe0 ;  /* 0xffffffe001017836 */ /* 0x001fe20000000000 */
[----:B------:R-:W0:Y:S01]  /*0040*/  S2R R16, SR_CTAID.Y ;  /* 0x0000000000107919 */ /* 0x000e220000002600 */
[----:B------:R-:W0:Y:S01]  /*0050*/  LDCU UR38, c[0x0][0x3fc] ;  /* 0x00007f80ff2677ac */ /* 0x000e220008000800 */
[----:B------:R-:W2:Y:S01]  /*0060*/  LDCU UR4, c[0x0][0x2f8] ;  /* 0x00005f00ff0477ac */ /* 0x000ea20008000800 */
[----:B------:R-:W3:Y:S01]  /*0070*/  LDCU UR5, c[0x0][0x2fc] ;  /* 0x00005f80ff0577ac */ /* 0x000ee20008000800 */
[----:B--2---:R-:W-:Y:S02]  /*0080*/  IADD3 R38, P1, PT, R1, UR4, RZ ;  /* 0x0000000401267c10 */ /* 0x004fe4000ff3e0ff */
[----:B-1----:R-:W-:-:S03]  /*0090*/  ISETP.GE.AND P0, PT, R19, UR6, PT ;  /* 0x0000000613007c0c */ /* 0x002fc6000bf06270 */
[----:B---3--:R-:W-:Y:S01]  /*00a0*/  IMAD.X R2, RZ, RZ, UR5, P1 ;  /* 0x00000005ff027e24 */ /* 0x008fe200088e06ff */
[----:B0-----:R-:W-:-:S13]  /*00b0*/  ISETP.GE.OR P0, PT, R16, UR38, P0 ;  /* 0x0000002610007c0c */ /* 0x001fda0008706670 */
[----:B------:R-:W-:Y:S05]  /*00c0*/  @P0 EXIT ;  /* 0x000000000000094d */ /* 0x000fea0003800000 */
[----:B------:R-:W0:Y:S01]  /*00d0*/  LDC.64 R4, c[0x0][0x3a0] ;  /* 0x0000e800ff047b82 */ /* 0x000e220000000a00 */
[----:B------:R-:W1:Y:S01]  /*00e0*/  LDCU.64 UR36, c[0x0][0x358] ;  /* 0x00006b00ff2477ac */ /* 0x000e620008000a00 */
[----:B0-----:R-:W-:-:S05]  /*00f0*/  IMAD.WIDE.U32 R4, R19, 0x4, R4 ;  /* 0x0000000413047825 */ /* 0x001fca00078e0004 */
[----:B-1----:R-:W2:Y:S02]  /*0100*/  LDG.E.CONSTANT R47, desc[UR36][R4.64] ;  /* 0x00000024042f7981 */ /* 0x002ea4000c1e9900 */
[----:B--2---:R-:W-:-:S13]  /*0110*/  ISETP.GE.AND P0, PT, R47, RZ, PT ;  /* 0x000000ff2f00720c */ /* 0x004fda0003f06270 */
[----:B------:R-:W-:Y:S05]  /*0120*/  @!P0 EXIT ;  /* 0x000000000000894d */ /* 0x000fea0003800000 */
[----:B------:R-:W0:Y:S08]  /*0130*/  LDC.64 R4, c[0x0][0x3a8] ;  /* 0x0000ea00ff047b82 */ /* 0x000e300000000a00 */
[----:B------:R-:W1:Y:S08]  /*0140*/  LDC R13, c[0x0][0x364] ;  /* 0x0000d900ff0d7b82 */ /* 0x000e700000000800 */
[----:B------:R-:W2:Y:S01]  /*0150*/  LDC R3, c[0x0][0x3f0] ;  /* 0x0000fc00ff037b82 */ /* 0x000ea20000000800 */
[----:B0-----:R-:W-:-:S05]  /*0160*/  IMAD.WIDE.U32 R4, R19, 0x4, R4 ;  /* 0x0000000413047825 */ /* 0x001fca00078e0004 */
[----:B------:R2:W3:Y:S01]  /*0170*/  LDG.E.CONSTANT R9, desc[UR36][R4.64] ;  /* 0x0000002404097981 */ /* 0x0004e2000c1e9900 */
[----:B-1----:R-:W0:Y:S01]  /*0180*/  I2F.U32.RP R8, R13 ;  /* 0x0000000d00087306 */ /* 0x002e220000209000 */
[C---:B------:R-:W-:Y:S02]  /*0190*/  ISETP.NE.U32.AND P2, PT, R13.reuse, RZ, PT ;  /* 0x000000ff0d00720c */ /* 0x040fe40003f45070 */
[----:B--2---:R-:W-:-:S05]  /*01a0*/  IADD3 R4, PT, PT, R13, -0x1, R3 ;  /* 0xffffffff0d047810 */ /* 0x004fca0007ffe003 */
[----:B0-----:R-:W0:Y:S02]  /*01b0*/  MUFU.RCP R8, R8 ;  /* 0x0000000800087308 */ /* 0x001e240000001000 */
[----:B0-----:R-:W-:-:S06]  /*01c0*/  IADD3 R6, PT, PT, R8, 0xffffffe, RZ ;  /* 0x0ffffffe08067810 */ /* 0x001fcc0007ffe0ff */
[----:B------:R0:W1:Y:S02]  /*01d0*/  F2I.FTZ.U32.TRUNC.NTZ R7, R6 ;  /* 0x0000000600077305 */ /* 0x000064000021f000 */
[----:B0-----:R-:W-:Y:S02]  /*01e0*/  IMAD.MOV.U32 R6, RZ, RZ, RZ ;  /* 0x000000ffff067224 */ /* 0x001fe400078e00ff */
[----:B-1----:R-:W-:-:S04]  /*01f0*/  IMAD.MOV R0, RZ, RZ, -R7 ;  /* 0x000000ffff007224 */ /* 0x002fc800078e0a07 */
[----:B------:R-:W-:-:S04]  /*0200*/  IMAD R11, R0, R13, RZ ;  /* 0x0000000d000b7224 */ /* 0x000fc800078e02ff */
[----:B------:R-:W-:-:S06]  /*0210*/  IMAD.HI.U32 R7, R7, R11, R6 ;  /* 0x0000000b07077227 */ /* 0x000fcc00078e0006 */
[----:B------:R-:W-:-:S05]  /*0220*/  IMAD.HI.U32 R0, R7, R4, RZ ;  /* 0x0000000407007227 */ /* 0x000fca00078e00ff */
[----:B------:R-:W-:-:S05]  /*0230*/  IADD3 R5, PT, PT, -R0, RZ, RZ ;  /* 0x000000ff00057210 */ /* 0x000fca0007ffe1ff */
[----:B------:R-:W-:Y:S02]  /*0240*/  IMAD R4, R13, R5, R4 ;  /* 0x000000050d047224 */ /* 0x000fe400078e0204 */
[----:B------:R-:W0:Y:S03]  /*0250*/  S2R R5, SR_CTAID.X ;  /* 0x0000000000057919 */ /* 0x000e260000002500 */
[----:B------:R-:W-:-:S13]  /*0260*/  ISETP.GE.U32.AND P0, PT, R4, R13, PT ;  /* 0x0000000d0400720c */ /* 0x000fda0003f06070 */
[----:B------:R-:W-:Y:S02]  /*0270*/  @P0 IMAD.IADD R4, R4, 0x1, -R13 ;  /* 0x0000000104040824 */ /* 0x000fe400078e0a0d */
[----:B------:R-:W-:-:S03]  /*0280*/  @P0 VIADD R0, R0, 0x1 ;  /* 0x0000000100000836 */ /* 0x000fc60000000000 */
[----:B------:R-:W-:-:S13]  /*0290*/  ISETP.GE.U32.AND P1, PT, R4, R13, PT ;  /* 0x0000000d0400720c */ /* 0x000fda0003f26070 */
[----:B------:R-:W-:Y:S02]  /*02a0*/  @P1 IADD3 R0, PT, PT, R0, 0x1, RZ ;  /* 0x0000000100001810 */ /* 0x000fe40007ffe0ff */
[----:B------:R-:W-:Y:S02]  /*02b0*/  @!P2 LOP3.LUT R0, RZ, R13, RZ, 0x33, !PT ;  /* 0x0000000dff00a212 */ /* 0x000fe400078e33ff */
[----:B0-----:R-:W-:Y:S02]  /*02c0*/  ISETP.GE.AND P2, PT, R5, RZ, PT ;  /* 0x000000ff0500720c */ /* 0x001fe40003f46270 */
[-C--:B------:R-:W-:Y:S02]  /*02d0*/  IABS R4, R0.reuse ;  /* 0x0000000000047213 */ /* 0x080fe40000000000 */
[----:B------:R-:W-:Y:S02]  /*02e0*/  IABS R10, R0 ;  /* 0x00000000000a7213 */ /* 0x000fe40000000000 */
[----:B------:R-:W0:Y:S03]  /*02f0*/  I2F.RP R8, R4 ;  /* 0x0000000400087306 */ /* 0x000e260000209400 */
[----:B------:R-:W-:-:S05]  /*0300*/  IMAD.MOV R17, RZ, RZ, -R10 ;  /* 0x000000ffff117224 */ /* 0x000fca00078e0a0a */
[----:B0-----:R-:W0:Y:S02]  /*0310*/  MUFU.RCP R8, R8 ;  /* 0x0000000800087308 */ /* 0x001e240000001000 */
[----:B0-----:R-:W-:Y:S01]  /*0320*/  VIADD R6, R8, 0xffffffe ;  /* 0x0ffffffe08067836 */ /* 0x001fe20000000000 */
[----:B------:R-:W-:-:S05]  /*0330*/  IABS R8, R5 ;  /* 0x0000000500087213 */ /* 0x000fca0000000000 */
[----:B------:R0:W1:Y:S02]  /*0340*/  F2I.FTZ.U32.TRUNC.NTZ R7, R6 ;  /* 0x0000000600077305 */ /* 0x000064000021f000 */
[----:B0-----:R-:W-:Y:S02]  /*0350*/  HFMA2 R6, -RZ, RZ, 0, 0 ;  /* 0x00000000ff067431 */ /* 0x001fe400000001ff */
[----:B-1----:R-:W-:-:S04]  /*0360*/  IMAD.MOV R11, RZ, RZ, -R7 ;  /* 0x000000ffff0b7224 */ /* 0x002fc800078e0a07 */
[----:B------:R-:W-:-:S04]  /*0370*/  IMAD R11, R11, R4, RZ ;  /* 0x000000040b0b7224 */ /* 0x000fc800078e02ff */
[----:B------:R-:W-:-:S06]  /*0380*/  IMAD.HI.U32 R7, R7, R11, R6 ;  /* 0x0000000b07077227 */ /* 0x000fcc00078e0006 */
[----:B------:R-:W-:-:S04]  /*0390*/  IMAD.HI.U32 R7, R7, R8, RZ ;  /* 0x0000000807077227 */ /* 0x000fc800078e00ff */
[----:B------:R-:W-:Y:S01]  /*03a0*/  IMAD R17, R7, R17, R8 ;  /* 0x0000001107117224 */ /* 0x000fe200078e0208 */
[----:B------:R-:W-:-:S04]  /*03b0*/  LOP3.LUT R8, RZ, R0, RZ, 0x33, !PT ;  /* 0x00000000ff087212 */ /* 0x000fc800078e33ff */
[----:B------:R-:W-:-:S13]  /*03c0*/  ISETP.GT.U32.AND P1, PT, R4, R17, PT ;  /* 0x000000110400720c */ /* 0x000fda0003f24070 */
[----:B------:R-:W-:-:S05]  /*03d0*/  @!P1 IMAD.IADD R17, R17, 0x1, -R4 ;  /* 0x0000000111119824 */ /* 0x000fca00078e0a04 */
[----:B------:R-:W-:Y:S02]  /*03e0*/  ISETP.GT.U32.AND P0, PT, R4, R17, PT ;  /* 0x000000110400720c */ /* 0x000fe40003f04070 */
[----:B------:R-:W-:-:S04]  /*03f0*/  IADD3 R6, PT, PT, R17, -R4, RZ ;  /* 0x8000000411067210 */ /* 0x000fc80007ffe0ff */
[----:B------:R-:W-:Y:S02]  /*0400*/  SEL R11, R6, R17, !P0 ;  /* 0x00000011060b7207 */ /* 0x000fe40004000000 */
[----:B------:R-:W-:-:S03]  /*0410*/  ISETP.NE.AND P0, PT, R0, RZ, PT ;  /* 0x000000ff0000720c */ /* 0x000fc60003f05270 */
[----:B------:R-:W-:-:S05]  /*0420*/  @!P2 IMAD.MOV R11, RZ, RZ, -R11 ;  /* 0x000000ffff0ba224 */ /* 0x000fca00078e0a0b */
[----:B------:R-:W-:-:S05]  /*0430*/  SEL R11, R8, R11, !P0 ;  /* 0x0000000b080b7207 */ /* 0x000fca0004000000 */
[----:B------:R-:W-:-:S05]  /*0440*/  IMAD R11, R11, R13, RZ ;  /* 0x0000000d0b0b7224 */ /* 0x000fca00078e02ff */
[----:B---3--:R-:W-:-:S13]  /*0450*/  ISETP.GE.AND P2, PT, R11, R9, PT ;  /* 0x000000090b00720c */ /* 0x008fda0003f46270 */
[----:B------:R-:W-:Y:S05]  /*0460*/  @P2 EXIT ;  /* 0x000000000000294d */ /* 0x000fea0003800000 */
[----:B------:R-:W0:Y:S02]  /*0470*/  S2R R6, SR_TID.Y ;  /* 0x0000000000067919 */ /* 0x000e240000002200 */
[----:B0-----:R-:W-:-:S05]  /*0480*/  IMAD.IADD R14, R11, 0x1, R6 ;  /* 0x000000010b0e7824 */ /* 0x001fca00078e0206 */
[----:B------:R-:W-:-:S13]  /*0490*/  ISETP.GE.AND P2, PT, R14, R9, PT ;  /* 0x000000090e00720c */ /* 0x000fda0003f46270 */
[----:B------:R-:W-:Y:S05]  /*04a0*/  @P2 EXIT ;  /* 0x000000000000294d */ /* 0x000fea0003800000 */
[----:B------:R-:W0:Y:S08]  /*04b0*/  LDC.64 R10, c[0x0][0x3b0] ;  /* 0x0000ec00ff0a7b82 */ /* 0x000e300000000a00 */
[----:B------:R-:W1:Y:S01]  /*04c0*/  LDC.64 R12, c[0x0][0x398] ;  /* 0x0000e600ff0c7b82 */ /* 0x000e620000000a00 */
[----:B0-----:R-:W-:-:S06]  /*04d0*/  IMAD.WIDE.U32 R10, R19, 0x4, R10 ;  /* 0x00000004130a7825 */ /* 0x001fcc00078e000a */
[----:B------:R-:W2:Y:S01]  /*04e0*/  LDG.E.CONSTANT R10, desc[UR36][R10.64] ;  /* 0x000000240a0a7981 */ /* 0x000ea2000c1e9900 */
[----:B------:R-:W0:Y:S02]  /*04f0*/  LDC R22, c[0x0][0x360] ;  /* 0x0000d800ff167b82 */ /* 0x000e240000000800 */
[----:B0-----:R-:W0:Y:S08]  /*0500*/  I2F.U32.RP R20, R22 ;  /* 0x0000001600147306 */ /* 0x001e300000209000 */
[----:B0-----:R-:W0:Y:S01]  /*0510*/  MUFU.RCP R20, R20 ;  /* 0x0000001400147308 */ /* 0x001e220000001000 */
[----:B------:R-:W-:-:S02]  /*0520*/  ISETP.NE.U32.AND P4, PT, R22, RZ, PT ;  /* 0x000000ff1600720c */ /* 0x000fc40003f85070 */
[----:B------:R-:W-:Y:S02]  /*0530*/  LOP3.LUT R0, R5, R0, RZ, 0x3c, !PT ;  /* 0x0000000005007212 */ /* 0x000fe400078e3cff */
[----:B------:R-:W-:Y:S02]  /*0540*/  @!P1 IADD3 R7, PT, PT, R7, 0x1, RZ ;  /* 0x0000000107079810 */ /* 0x000fe40007ffe0ff */
[----:B--2---:R-:W-:-:S05]  /*0550*/  IADD3 R9, PT, PT, R14, R10, RZ ;  /* 0x0000000a0e097210 */ /* 0x004fca0007ffe0ff */
[----:B-1----:R-:W-:Y:S02]  /*0560*/  IMAD.WIDE R12, R9, 0x4, R12 ;  /* 0x00000004090c7825 */ /* 0x002fe400078e020c */
[----:B------:R-:W1:Y:S03]  /*0570*/  LDC R9, c[0x0][0x3f4] ;  /* 0x0000fd00ff097b82 */ /* 0x000e660000000800 */
[----:B------:R-:W2:Y:S01]  /*0580*/  LDG.E.CONSTANT R18, desc[UR36][R12.64] ;  /* 0x000000240c127981 */ /* 0x000ea2000c1e9900 */
[----:B0-----:R-:W-:-:S04]  /*0590*/  VIADD R14, R20, 0xffffffe ;  /* 0x0ffffffe140e7836 */ /* 0x001fc80000000000 */
[----:B------:R0:W3:Y:S02]  /*05a0*/  F2I.FTZ.U32.TRUNC.NTZ R15, R14 ;  /* 0x0000000e000f7305 */ /* 0x0000e4000021f000 */
[----:B0-----:R-:W-:Y:S01]  /*05b0*/  MOV R14, RZ ;  /* 0x000000ff000e7202 */ /* 0x001fe20000000f00 */
[----:B---3--:R-:W-:Y:S01]  /*05c0*/  IMAD.MOV R11, RZ, RZ, -R15 ;  /* 0x000000ffff0b7224 */ /* 0x008fe200078e0a0f */
[----:B-1----:R-:W-:-:S03]  /*05d0*/  IADD3 R9, PT, PT, R22, -0x1, R9 ;  /* 0xffffffff16097810 */ /* 0x002fc60007ffe009 */
[----:B------:R-:W-:-:S04]  /*05e0*/  IMAD R11, R11, R22, RZ ;  /* 0x000000160b0b7224 */ /* 0x000fc800078e02ff */
[----:B------:R-:W-:-:S06]  /*05f0*/  IMAD.HI.U32 R10, R15, R11, R14 ;  /* 0x0000000b0f0a7227 */ /* 0x000fcc00078e000e */
[----:B------:R-:W-:-:S04]  /*0600*/  IMAD.HI.U32 R10, R10, R9, RZ ;  /* 0x000000090a0a7227 */ /* 0x000fc800078e00ff */
[----:B------:R-:W-:-:S04]  /*0610*/  IMAD.MOV R11, RZ, RZ, -R10 ;  /* 0x000000ffff0b7224 */ /* 0x000fc800078e0a0a */
[----:B------:R-:W-:-:S05]  /*0620*/  IMAD R9, R22, R11, R9 ;  /* 0x0000000b16097224 */ /* 0x000fca00078e0209 */
[----:B------:R-:W-:-:S13]  /*0630*/  ISETP.GE.U32.AND P2, PT, R9, R22, PT ;  /* 0x000000160900720c */ /* 0x000fda0003f46070 */
[----:B------:R-:W-:Y:S01]  /*0640*/  @P2 IMAD.IADD R9, R9, 0x1, -R22 ;  /* 0x0000000109092824 */ /* 0x000fe200078e0a16 */
[----:B------:R-:W-:Y:S02]  /*0650*/  @P2 IADD3 R10, PT, PT, R10, 0x1, RZ ;  /* 0x000000010a0a2810 */ /* 0x000fe40007ffe0ff */
[----:B------:R-:W-:Y:S02]  /*0660*/  ISETP.GE.U32.AND P2, PT, R17, R4, PT ;  /* 0x000000041100720c */ /* 0x000fe40003f46070 */
[----:B------:R-:W-:-:S11]  /*0670*/  ISETP.GE.U32.AND P3, PT, R9, R22, PT ;  /* 0x000000160900720c */ /* 0x000fd60003f66070 */
[----:B------:R-:W-:Y:S02]  /*0680*/  @P2 VIADD R7, R7, 0x1 ;  /* 0x0000000107072836 */ /* 0x000fe40000000000 */
[----:B------:R-:W-:Y:S01]  /*0690*/  @P3 VIADD R10, R10, 0x1 ;  /* 0x000000010a0a3836 */ /* 0x000fe20000000000 */
[----:B------:R-:W-:Y:S02]  /*06a0*/  @!P4 LOP3.LUT R10, RZ, R22, RZ, 0x33, !PT ;  /* 0x00000016ff0ac212 */ /* 0x000fe400078e33ff */
[----:B------:R-:W-:Y:S02]  /*06b0*/  ISETP.GE.AND P3, PT, R0, RZ, PT ;  /* 0x000000ff0000720c */ /* 0x000fe40003f66270 */
[----:B------:R-:W-:-:S04]  /*06c0*/  IABS R11, R10 ;  /* 0x0000000a000b7213 */ /* 0x000fc80000000000 */
[----:B------:R-:W0:Y:S07]  /*06d0*/  I2F.RP R9, R11 ;  /* 0x0000000b00097306 */ /* 0x000e2e0000209400 */
[----:B------:R-:W-:-:S04]  /*06e0*/  @!P3 IADD3 R7, PT, PT, -R7, RZ, RZ ;  /* 0x000000ff0707b210 */ /* 0x000fc80007ffe1ff */
[----:B------:R-:W-:Y:S02]  /*06f0*/  SEL R7, R8, R7, !P0 ;  /* 0x0000000708077207 */ /* 0x000fe40004000000 */
[----:B------:R-:W-:Y:S01]  /*0700*/  IABS R8, R10 ;  /* 0x0000000a00087213 */ /* 0x000fe20000000000 */
[----:B0-----:R-:W0:Y:S01]  /*0710*/  MUFU.RCP R9, R9 ;  /* 0x0000000900097308 */ /* 0x001e220000001000 */
[----:B------:R-:W-:Y:S01]  /*0720*/  ISETP.GE.AND P2, PT, R7, RZ, PT ;  /* 0x000000ff0700720c */ /* 0x000fe20003f46270 */
[----:B0-----:R-:W-:-:S06]  /*0730*/  VIADD R4, R9, 0xffffffe ;  /* 0x0ffffffe09047836 */ /* 0x001fcc0000000000 */
[----:B------:R0:W1:Y:S02]  /*0740*/  F2I.FTZ.U32.TRUNC.NTZ R5, R4 ;  /* 0x0000000400057305 */ /* 0x000064000021f000 */
[----:B0-----:R-:W-:Y:S02]  /*0750*/  IMAD.MOV.U32 R4, RZ, RZ, RZ ;  /* 0x000000ffff047224 */ /* 0x001fe400078e00ff */
[----:B-1----:R-:W-:-:S04]  /*0760*/  IMAD.MOV R0, RZ, RZ, -R5 ;  /* 0x000000ffff007224 */ /* 0x002fc800078e0a05 */
[----:B------:R-:W-:Y:S01]  /*0770*/  IMAD R9, R0, R11, RZ ;  /* 0x0000000b00097224 */ /* 0x000fe200078e02ff */
[----:B------:R-:W-:-:S03]  /*0780*/  IABS R0, R7 ;  /* 0x0000000700007213 */ /* 0x000fc60000000000 */
[----:B------:R-:W-:-:S04]  /*0790*/  IMAD.HI.U32 R4, R5, R9, R4 ;  /* 0x0000000905047227 */ /* 0x000fc800078e0004 */
[----:B------:R-:W-:Y:S01]  /*07a0*/  IMAD.MOV.U32 R5, RZ, RZ, R0 ;  /* 0x000000ffff057224 */ /* 0x000fe200078e0000 */
[----:B------:R-:W-:-:S03]  /*07b0*/  IADD3 R0, PT, PT, RZ, -R8, RZ ;  /* 0x80000008ff007210 */ /* 0x000fc60007ffe0ff */
[----:B------:R-:W-:-:S04]  /*07c0*/  IMAD.HI.U32 R4, R4, R5, RZ ;  /* 0x0000000504047227 */ /* 0x000fc800078e00ff */
[----:B------:R-:W-:Y:S02]  /*07d0*/  IMAD R4, R4, R0, R5 ;  /* 0x0000000004047224 */ /* 0x000fe400078e0205 */
[----:B------:R-:W0:Y:S03]  /*07e0*/  S2R R5, SR_TID.X ;  /* 0x0000000000057919 */ /* 0x000e260000002100 */
[----:B------:R-:W-:-:S13]  /*07f0*/  ISETP.GT.U32.AND P0, PT, R11, R4, PT ;  /* 0x000000040b00720c */ /* 0x000fda0003f04070 */
[----:B------:R-:W-:Y:S01]  /*0800*/  @!P0 IMAD.IADD R4, R4, 0x1, -R11 ;  /* 0x0000000104048824 */ /* 0x000fe200078e0a0b */
[----:B------:R-:W-:-:S04]  /*0810*/  ISETP.NE.AND P0, PT, R10, RZ, PT ;  /* 0x000000ff0a00720c */ /* 0x000fc80003f05270 */
[----:B------:R-:W-:-:S13]  /*0820*/  ISETP.GT.U32.AND P1, PT, R11, R4, PT ;  /* 0x000000040b00720c */ /* 0x000fda0003f24070 */
[----:B------:R-:W-:-:S05]  /*0830*/  @!P1 IMAD.IADD R4, R4, 0x1, -R11 ;  /* 0x0000000104049824 */ /* 0x000fca00078e0a0b */
[----:B------:R-:W-:Y:S02]  /*0840*/  @!P2 IADD3 R4, PT, PT, -R4, RZ, RZ ;  /* 0x000000ff0404a210 */ /* 0x000fe40007ffe1ff */
[----:B------:R-:W-:-:S05]  /*0850*/  @!P0 LOP3.LUT R4, RZ, R10, RZ, 0x33, !PT ;  /* 0x0000000aff048212 */ /* 0x000fca00078e33ff */
[----:B0-----:R-:W-:Y:S01]  /*0860*/  IMAD R43, R4, R22, R5 ;  /* 0x00000016042b7224 */ /* 0x001fe200078e0205 */
[----:B--2---:R-:W-:-:S13]  /*0870*/  ISETP.GT.AND P1, PT, R18, -0x1, PT ;  /* 0xffffffff1200780c */ /* 0x004fda0003f24270 */
[----:B------:R-:W-:Y:S05]  /*0880*/  @P1 BRA `(.L_x_0) ;  /* 0x0000000000381947 */ /* 0x000fea0003800000 */
[----:B------:R-:W-:-:S13]  /*0890*/  LOP3.LUT P0, RZ, R5, R6, RZ, 0xfc, !PT ;  /* 0x0000000605ff7212 */ /* 0x000fda000780fcff */
[----:B------:R-:W-:Y:S05]  /*08a0*/  @P0 EXIT ;  /* 0x000000000000094d */ /* 0x000fea0003800000 */
[----:B------:R-:W-:Y:S01]  /*08b0*/  MOV R0, 0x0 ;  /* 0x0000000000007802 */ /* 0x000fe20000000f00 */
[----:B------:R0:W-:Y:S01]  /*08c0*/  STL.64 [R1], R18 ;  /* 0x0000001201007387 */ /* 0x0001e20000100a00 */
[----:B------:R-:W1:Y:S01]  /*08d0*/  LDCU.64 UR4, c[0x4][0x8] ;  /* 0x01000100ff0477ac */ /* 0x000e620008000a00 */
[----:B------:R-:W-:Y:S01]  /*08e0*/  MOV R6, R38 ;  /* 0x0000002600067202 */ /* 0x000fe20000000f00 */
[----:B------:R0:W2:Y:S01]  /*08f0*/  LDC.64 R8, c[0x4][R0] ;  /* 0x0100000000087b82 */ /* 0x0000a20000000a00 */
[----:B------:R0:W-:Y:S01]  /*0900*/  STL [R1+0x8], R16 ;  /* 0x0000081001007387 */ /* 0x0001e20000100800 */
[----:B------:R-:W-:Y:S02]  /*0910*/  IMAD.MOV.U32 R7, RZ, RZ, R2 ;  /* 0x000000ffff077224 */ /* 0x000fe400078e0002 */
[----:B-1----:R-:W-:Y:S02]  /*0920*/  IMAD.U32 R4, RZ, RZ, UR4 ;  /* 0x00000004ff047e24 */ /* 0x002fe4000f8e00ff */
[----:B0-----:R-:W-:-:S07]  /*0930*/  IMAD.U32 R5, RZ, RZ, UR5 ;  /* 0x00000005ff057e24 */ /* 0x001fce000f8e00ff */
[----:B------:R-:W-:-:S07]  /*0940*/  LEPC R20, `(.L_x_1) ;  /* 0x000000001014794e */ /* 0x000fce0000000000 */
[----:B--2---:R-:W-:Y:S05]  /*0950*/  CALL.ABS.NOINC R8 ;  /* 0x0000000008007343 */ /* 0x004fea0003c00000 */
.L_x_1:
[----:B------:R-:W-:Y:S05]  /*0960*/  EXIT ;  /* 0x000000000000794d */ /* 0x000fea0003800000 */
.L_x_0:
[----:B------:R-:W0:Y:S02]  /*0970*/  LDC.64 R4, c[0x0][0x3e8] ;  /* 0x0000fa00ff047b82 */ /* 0x000e240000000a00 */
[----:B0-----:R-:W-:-:S06]  /*0980*/  IMAD.WIDE.U32 R4, R16, 0x4, R4 ;  /* 0x0000000410047825 */ /* 0x001fcc00078e0004 */
[----:B------:R-:W2:Y:S02]  /*0990*/  LDG.E.CONSTANT R4, desc[UR36][R4.64] ;  /* 0x0000002404047981 */ /* 0x000ea4000c1e9900 */
[----:B--2---:R-:W-:-:S04]  /*09a0*/  ISETP.GE.AND P0, PT, R43, R4, PT ;  /* 0x000000042b00720c */ /* 0x004fc80003f06270 */
[----:B------:R-:W-:-:S13]  /*09b0*/  ISETP.GE.OR P0, PT, R18, R3, P0 ;  /* 0x000000031200720c */ /* 0x000fda0000706670 */
[----:B------:R-:W-:Y:S05]  /*09c0*/  @P0 EXIT ;  /* 0x000000000000094d */ /* 0x000fea0003800000 */
[----:B------:R-:W0:Y:S01]  /*09d0*/  LDC.64 R4, c[0x0][0x3c8] ;  /* 0x0000f200ff047b82 */ /* 0x000e220000000a00 */
[----:B------:R-:W-:-:S04]  /*09e0*/  IMAD R3, R47, UR38, R16 ;  /* 0x000000262f037c24 */ /* 0x000fc8000f8e0210 */
[----:B0-----:R-:W-:-:S05]  /*09f0*/  IMAD.WIDE.U32 R4, R3, 0x4, R4 ;  /* 0x0000000403047825 */ /* 0x001fca00078e0004 */
[----:B------:R-:W2:Y:S02]  /*0a00*/  LDG.E.CONSTANT R17, desc[UR36][R4.64] ;  /* 0x0000002404117981 */ /* 0x000ea4000c1e9900 */
[----:B--2---:R-:W-:-:S13]  /*0a10*/  ISETP.GE.AND P0, PT, R17, 0x1, PT ;  /* 0x000000011100780c */ /* 0x004fda0003f06270 */
[----:B------:R-:W-:Y:S05]  /*0a20*/  @!P0 EXIT ;  /* 0x000000000000894d */ /* 0x000fea0003800000 */
[----:B------:R-:W0:Y:S08]  /*0a30*/  LDC.64 R30, c[0x0][0x388] ;  /* 0x0000e200ff1e7b82 */ /* 0x000e300000000a00 */
[----:B------:R-:W1:Y:S08]  /*0a40*/  LDC.64 R10, c[0x0][0x3c0] ;  /* 0x0000f000ff0a7b82 */ /* 0x000e700000000a00 */
[----:B------:R-:W2:Y:S08]  /*0a50*/  LDC.64 R4, c[0x0][0x3d0] ;  /* 0x0000f400ff047b82 */ /* 0x000eb00000000a00 */
[----:B------:R-:W3:Y:S01]  /*0a60*/  LDC.64 R6, c[0x0][0x3d8] ;  /* 0x0000f600ff067b82 */ /* 0x000ee20000000a00 */
[----:B0-----:R-:W-:-:S06]  /*0a70*/  IMAD.WIDE.U32 R30, R16, 0x8, R30 ;  /* 0x00000008101e7825 */ /* 0x001fcc00078e001e */
[----:B------:R-:W5:Y:S01]  /*0a80*/  LDG.E.64.CONSTANT R30, desc[UR36][R30.64] ;  /* 0x000000241e1e7981 */ /* 0x000f62000c1e9b00 */
[----:B------:R-:W0:Y:S01]  /*0a90*/  LDC.64 R8, c[0x0][0x3e0] ;  /* 0x0000f800ff087b82 */ /* 0x000e220000000a00 */
[----:B-1----:R-:W-:-:S05]  /*0aa0*/  IMAD.WIDE.U32 R10, R3, 0x4, R10 ;  /* 0x00000004030a7825 */ /* 0x002fca00078e000a */
[----:B------:R1:W5:Y:S01]  /*0ab0*/  LDG.E.CONSTANT R39, desc[UR36][R10.64] ;  /* 0x000000240a277981 */ /* 0x000362000c1e9900 */
[----:B--2---:R-:W-:-:S05]  /*0ac0*/  IMAD.WIDE.U32 R4, R16, 0x4, R4 ;  /* 0x0000000410047825 */ /* 0x004fca00078e0004 */
[----:B------:R1:W5:Y:S01]  /*0ad0*/  LDG.E.CONSTANT R22, desc[UR36][R4.64] ;  /* 0x0000002404167981 */ /* 0x000362000c1e9900 */
[----:B---3--:R-:W-:-:S05]  /*0ae0*/  IMAD.WIDE.U32 R6, R16, 0x4, R6 ;  /* 0x0000000410067825 */ /* 0x008fca00078e0006 */
[----:B------:R1:W5:Y:S01]  /*0af0*/  LDG.E.CONSTANT R48, desc[UR36][R6.64] ;  /* 0x0000002406307981 */ /* 0x000362000c1e9900 */
[----:B0-----:R-:W-:-:S05]  /*0b00*/  IMAD.WIDE.U32 R8, R16, 0x4, R8 ;  /* 0x0000000410087825 */ /* 0x001fca00078e0008 */
[----:B------:R1:W5:Y:S01]  /*0b10*/  LDG.E.CONSTANT R41, desc[UR36][R8.64] ;  /* 0x0000002408297981 */ /* 0x000362000c1e9900 */
[----:B------:R-:W-:Y:S01]  /*0b20*/  LOP3.LUT P0, RZ, R18, R43, R19, 0xfe, !PT ;  /* 0x0000002b12ff7212 */ /* 0x000fe2000780fe13 */
[----:B------:R-:W-:-:S12]  /*0b30*/  BSSY.RECONVERGENT B6, `(.L_x_2) ;  /* 0x000000d000067945 */ /* 0x000fd80003800200 */
[----:B-1----:R-:W-:Y:S05]  /*0b40*/  @P0 BRA `(.L_x_3) ;  /* 0x00000000002c0947 */ /* 0x002fea0003800000 */
[----:B------:R-:W-:Y:S01]  /*0b50*/  MOV R0, 0x0 ;  /* 0x0000000000007802 */ /* 0x000fe20000000f00 */
[----:B------:R0:W-:Y:S01]  /*0b60*/  STL.64 [R1], R16 ;  /* 0x0000001001007387 */ /* 0x0001e20000100a00 */
[----:B------:R-:W1:Y:S01]  /*0b70*/  LDCU.64 UR4, c[0x4][0x10] ;  /* 0x01000200ff0477ac */ /* 0x000e620008000a00 */
[----:B------:R-:W-:Y:S01]  /*0b80*/  IMAD.MOV.U32 R6, RZ, RZ, R38 ;  /* 0x000000ffff067224 */ /* 0x000fe200078e0026 */
[----:B------:R0:W2:Y:S01]  /*0b90*/  LDC.64 R8, c[0x4][R0] ;  /* 0x0100000000087b82 */ /* 0x0000a20000000a00 */
[----:B-----5:R0:W-:Y:S01]  /*0ba0*/  STL [R1+0x8], R39 ;  /* 0x0000082701007387 */ /* 0x0201e20000100800 */
[----:B------:R-:W-:Y:S02]  /*0bb0*/  IMAD.MOV.U32 R7, RZ, RZ, R2 ;  /* 0x000000ffff077224 */ /* 0x000fe400078e0002 */
[----:B-1----:R-:W-:Y:S01]  /*0bc0*/  IMAD.U32 R4, RZ, RZ, UR4 ;  /* 0x00000004ff047e24 */ /* 0x002fe2000f8e00ff */
[----:B0-----:R-:W-:-:S07]  /*0bd0*/  MOV R5, UR5 ;  /* 0x0000000500057c02 */ /* 0x001fce0008000f00 */
[----:B------:R-:W-:-:S07]  /*0be0*/  LEPC R20, `(.L_x_3) ;  /* 0x000000001014794e */ /* 0x000fce0000000000 */
[----:B--2---:R-:W-:Y:S05]  /*0bf0*/  CALL.ABS.NOINC R8 ;  /* 0x0000000008007343 */ /* 0x004fea0003c00000 */
.L_x_3:
[----:B------:R-:W-:Y:S05]  /*0c00*/  BSYNC.RECONVERGENT B6 ;  /* 0x0000000000067941 */ /* 0x000fea0003800200 */
.L_x_2:
[----:B------:R-:W0:Y:S01]  /*0c10*/  LDCU UR4, c[0x0][0x408] ;  /* 0x00008100ff0477ac */ /* 0x000e220008000800 */
[----:B------:R-:W-:Y:S01]  /*0c20*/  ISETP.GE.U32.AND P0, PT, R17, 0x4, PT ;  /* 0x000000041100780c */ /* 0x000fe20003f06070 */
[----:B-----5:R-:W-:Y:S02]  /*0c30*/  IMAD R47, R47, R22, RZ ;  /* 0x000000162f2f7224 */ /* 0x020fe400078e02ff */
[----:B------:R-:W-:Y:S02]  /*0c40*/  HFMA2 R22, -RZ, RZ, 0, 0 ;  /* 0x00000000ff167431 */ /* 0x000fe400000001ff */
[----:B------:R-:W-:Y:S01]  /*0c50*/  IMAD R48, R43, R48, RZ ;  /* 0x000000302b307224 */ /* 0x000fe200078e02ff */
[----:B------:R-:W-:Y:S01]  /*0c60*/  LOP3.LUT R45, R17, 0x3, RZ, 0xc0, !PT ;  /* 0x00000003112d7812 */ /* 0x000fe200078ec0ff */
[----:B------:R-:W-:Y:S02]  /*0c70*/  IMAD.MOV.U32 R36, RZ, RZ, RZ ;  /* 0x000000ffff247224 */ /* 0x000fe400078e00ff */
[----:B0-----:R-:W-:-:S04]  /*0c80*/  IMAD R46, R18, UR4, RZ ;  /* 0x00000004122e7c24 */ /* 0x001fc8000f8e02ff */
[----:B------:R-:W-:Y:S05]  /*0c90*/  @!P0 BRA `(.L_x_4) ;  /* 0x00000008001c8947 */ /* 0x000fea0003800000 */
[----:B------:R-:W0:Y:S01]  /*0ca0*/  LDCU UR4, c[0x0][0x40c] ;  /* 0x00008180ff0477ac */ /* 0x000e220008000800 */
[C---:B------:R-:W-:Y:S01]  /*0cb0*/  IADD3 R25, PT, PT, R39.reuse, 0x3, RZ ;  /* 0x0000000327197810 */ /* 0x040fe20007ffe0ff */
[----:B------:R-:W-:Y:S01]  /*0cc0*/  VIADD R23, R39, 0x2 ;  /* 0x0000000227177836 */ /* 0x000fe20000000000 */
[----:B------:R-:W-:Y:S01]  /*0cd0*/  LOP3.LUT R36, R17, 0x7ffffffc, RZ, 0xc0, !PT ;  /* 0x7ffffffc11247812 */ /* 0x000fe200078ec0ff */
[----:B------:R-:W-:Y:S01]  /*0ce0*/  IMAD.IADD R37, R47, 0x1, R48 ;  /* 0x000000012f257824 */ /* 0x000fe200078e0230 */
[----:B------:R-:W-:Y:S01]  /*0cf0*/  BSSY.RECONVERGENT B7, `(.L_x_4) ;  /* 0x0000081000077945 */ /* 0x000fe20003800200 */
[----:B------:R-:W-:Y:S01]  /*0d00*/  IADD3 R40, PT, PT, R48, R41, R47 ;  /* 0x0000002930287210 */ /* 0x000fe20007ffe02f */
[----:B------:R-:W-:Y:S01]  /*0d10*/  IMAD.MOV.U32 R22, RZ, RZ, RZ ;  /* 0x000000ffff167224 */ /* 0x000fe200078e00ff */
[----:B------:R-:W-:Y:S01]  /*0d20*/  MOV R26, 0x1 ;  /* 0x00000001001a7802 */ /* 0x000fe20000000f00 */
[C-C-:B------:R-:W-:Y:S02]  /*0d30*/  IMAD R44, R41.reuse, 0x2, R37.reuse ;  /* 0x00000002292c7824 */ /* 0x140fe400078e0225 */
[----:B------:R-:W-:-:S02]  /*0d40*/  IMAD R42, R41, 0x3, R37 ;  /* 0x00000003292a7824 */ /* 0x000fc400078e0225 */
[----:B------:R-:W-:Y:S02]  /*0d50*/  IMAD.MOV R49, RZ, RZ, -R36 ;  /* 0x000000ffff317224 */ /* 0x000fe400078e0a24 */
[--C-:B0-----:R-:W-:Y:S02]  /*0d60*/  IMAD R29, R39, UR4, R46.reuse ;  /* 0x00000004271d7c24 */ /* 0x101fe4000f8e022e */
[--C-:B------:R-:W-:Y:S02]  /*0d70*/  IMAD R23, R23, UR4, R46.reuse ;  /* 0x0000000417177c24 */ /* 0x100fe4000f8e022e */
[----:B------:R-:W-:Y:S01]  /*0d80*/  IMAD R25, R25, UR4, R46 ;  /* 0x0000000419197c24 */ /* 0x000fe2000f8e022e */
[----:B------:R-:W-:-:S07]  /*0d90*/  IADD3 R27, PT, PT, R29, UR4, RZ ;  /* 0x000000041d1b7c10 */ /* 0x000fce000fffe0ff */
.L_x_13:
[----:B------:R-:W0:Y:S01]  /*0da0*/  LDC.64 R34, c[0x0][0x380] ;  /* 0x0000e000ff227b82 */ /* 0x000e220000000a00 */
[----:B-1----:R-:W-:-:S05]  /*0db0*/  IMAD.WIDE R32, R37, 0x4, R30 ;  /* 0x0000000425207825 */ /* 0x002fca00078e021e */
[----:B------:R1:W5:Y:S01]  /*0dc0*/  LD.E R24, desc[UR36][R32.64] ;  /* 0x0000002420187980 */ /* 0x000362000c101900 */
[----:B0-----:R-:W-:-:S05]  /*0dd0*/  IMAD.WIDE R34, R29, 0x4, R34 ;  /* 0x000000041d227825 */ /* 0x001fca00078e0222 */
[----:B------:R1:W5:Y:S01]  /*0de0*/  LDG.E.CONSTANT R17, desc[UR36][R34.64] ;  /* 0x0000002422117981 */ /* 0x000362000c1e9900 */
[----:B------:R-:W-:Y:S01]  /*0df0*/  VIADD R28, R26, 0xffffffff ;  /* 0xffffffff1a1c7836 */ /* 0x000fe20000000000 */
[----:B------:R-:W-:-:S04]  /*0e00*/  LOP3.LUT R3, R43, R19, R16, 0xfe, !PT ;  /* 0x000000132b037212 */ /* 0x000fc800078efe10 */
[----:B------:R-:W-:Y:S01]  /*0e10*/  LOP3.LUT P0, RZ, R28, R3, R18, 0xfe, !PT ;  /* 0x000000031cff7212 */ /* 0x000fe2000780fe12 */
[----:B------:R-:W-:Y:S03]  /*0e20*/  BSSY.RECONVERGENT B6, `(.L_x_5) ;  /* 0x0000012000067945 */ /* 0x000fe60003800200 */
[----:B------:R-:W-:-:S09]  /*0e30*/  P2R R50, PR, RZ, 0x1 ;  /* 0x00000001ff327803 */ /* 0x000fd20000000000 */
[----:B-1----:R-:W-:Y:S05]  /*0e40*/  @P0 BRA `(.L_x_6) ;  /* 0x00000000003c0947 */ /* 0x002fea0003800000 */
[----:B-----5:R-:W0:Y:S01]  /*0e50*/  F2F.F64.F32 R12, R17 ;  /* 0x00000011000c7310 */ /* 0x020e220000201800 */
[----:B------:R-:W-:Y:S01]  /*0e60*/  MOV R8, 0x0 ;  /* 0x0000000000087802 */ /* 0x000fe20000000f00 */
[----:B------:R1:W-:Y:S01]  /*0e70*/  STL.64 [R1], R28 ;  /* 0x0000001c01007387 */ /* 0x0003e20000100a00 */
[----:B------:R-:W2:Y:S01]  /*0e80*/  LDCU.64 UR4, c[0x4][0x18] ;  /* 0x01000300ff0477ac */ /* 0x000ea20008000a00 */
[----:B------:R-:W-:Y:S01]  /*0e90*/  IMAD.MOV.U32 R6, RZ, RZ, R38 ;  /* 0x000000ffff067224 */ /* 0x000fe200078e0026 */
[----:B------:R-:W-:Y:S01]  /*0ea0*/  MOV R7, R2 ;  /* 0x0000000200077202 */ /* 0x000fe20000000f00 */
[----:B------:R1:W-:Y:S01]  /*0eb0*/  STL [R1+0x10], R37 ;  /* 0x0000102501007387 */ /* 0x0003e20000100800 */
[----:B------:R-:W3:Y:S01]  /*0ec0*/  LDC.64 R8, c[0x4][R8] ;  /* 0x0100000008087b82 */ /* 0x000ee20000000a00 */
[----:B------:R-:W4:Y:S02]  /*0ed0*/  F2F.F64.F32 R10, R24 ;  /* 0x00000018000a7310 */ /* 0x000f240000201800 */
[----:B0-----:R1:W-:Y:S01]  /*0ee0*/  STL.64 [R1+0x8], R12 ;  /* 0x0000080c01007387 */ /* 0x0013e20000100a00 */
[----:B--2---:R-:W-:Y:S01]  /*0ef0*/  IMAD.U32 R4, RZ, RZ, UR4 ;  /* 0x00000004ff047e24 */ /* 0x004fe2000f8e00ff */
[----:B------:R-:W-:-:S02]  /*0f00*/  MOV R5, UR5 ;  /* 0x0000000500057c02 */ /* 0x000fc40008000f00 */
[----:B----4-:R1:W-:Y:S05]  /*0f10*/  STL.64 [R1+0x18], R10 ;  /* 0x0000180a01007387 */ /* 0x0103ea0000100a00 */
[----:B------:R-:W-:-:S07]  /*0f20*/  LEPC R20, `(.L_x_6) ;  /* 0x000000001014794e */ /* 0x000fce0000000000 */
[----:B-1-3--:R-:W-:Y:S05]  /*0f30*/  CALL.ABS.NOINC R8 ;  /* 0x0000000008007343 */ /* 0x00afea0003c00000 */
.L_x_6:
[----:B------:R-:W-:Y:S05]  /*0f40*/  BSYNC.RECONVERGENT B6 ;  /* 0x0000000000067941 */ /* 0x000fea0003800200 */
.L_x_5:
[----:B------:R-:W0:Y:S01]  /*0f50*/  LDC R3, c[0x0][0x40c] ;  /* 0x00010300ff037b82 */ /* 0x000e220000000800 */
[----:B------:R-:W-:Y:S01]  /*0f60*/  IMAD.WIDE R32, R41, 0x4, R32 ;  /* 0x0000000429207825 */ /* 0x000fe200078e0220 */
[----:B------:R-:W-:-:S04]  /*0f70*/  ISETP.NE.AND P6, PT, R50, RZ, PT ;  /* 0x000000ff3200720c */ /* 0x000fc80003fc5270 */
[----:B------:R1:W5:Y:S01]  /*0f80*/  LD.E R51, desc[UR36][R32.64] ;  /* 0x0000002420337980 */ /* 0x000362000c101900 */
[----:B0-----:R-:W-:-:S05]  /*0f90*/  IMAD.WIDE R34, R3, 0x4, R34 ;  /* 0x0000000403227825 */ /* 0x001fca00078e0222 */
[----:B------:R1:W5:Y:S01]  /*0fa0*/  LDG.E.CONSTANT R28, desc[UR36][R34.64] ;  /* 0x00000024221c7981 */ /* 0x000362000c1e9900 */
[----:B------:R-:W-:Y:S01]  /*0fb0*/  BSSY.RECONVERGENT B6, `(.L_x_7) ;  /* 0x0000012000067945 */ /* 0x000fe20003800200 */
[----:B-----5:R-:W-:-:S03]  /*0fc0*/  FFMA R17, R17, R24, R22 ;  /* 0x0000001811117223 */ /* 0x020fc60000000016 */
[----:B------:R-:W-:Y:S05]  /*0fd0*/  @P6 BRA `(.L_x_8) ;  /* 0x00000000003c6947 */ /* 0x000fea0003800000 */
[----:B------:R-:W0:Y:S01]  /*0fe0*/  F2F.F64.F32 R12, R28 ;  /* 0x0000001c000c7310 */ /* 0x000e220000201800 */
[----:B------:R-:W-:Y:S01]  /*0ff0*/  MOV R8, 0x0 ;  /* 0x0000000000087802 */ /* 0x000fe20000000f00 */
[----:B------:R2:W-:Y:S01]  /*1000*/  STL.64 [R1], R26 ;  /* 0x0000001a01007387 */ /* 0x0005e20000100a00 */
[----:B------:R-:W3:Y:S01]  /*1010*/  LDCU.64 UR4, c[0x4][0x18] ;  /* 0x01000300ff0477ac */ /* 0x000ee20008000a00 */
[----:B------:R-:W-:Y:S01]  /*1020*/  IMAD.MOV.U32 R6, RZ, RZ, R38 ;  /* 0x000000ffff067224 */ /* 0x000fe200078e0026 */
[----:B------:R-:W-:Y:S01]  /*1030*/  MOV R7, R2 ;  /* 0x0000000200077202 */ /* 0x000fe20000000f00 */
[----:B------:R2:W-:Y:S01]  /*1040*/  STL [R1+0x10], R40 ;  /* 0x0000102801007387 */ /* 0x0005e20000100800 */
[----:B------:R-:W4:Y:S01]  /*1050*/  LDC.64 R8, c[0x4][R8] ;  /* 0x0100000008087b82 */ /* 0x000f220000000a00 */
[----:B------:R-:W5:Y:S02]  /*1060*/  F2F.F64.F32 R10, R51 ;  /* 0x00000033000a7310 */ /* 0x000f640000201800 */
[----:B0-----:R2:W-:Y:S01]  /*1070*/  STL.64 [R1+0x8], R12 ;  /* 0x0000080c01007387 */ /* 0x0015e20000100a00 */
[----:B---3--:R-:W-:Y:S01]  /*1080*/  IMAD.U32 R4, RZ, RZ, UR4 ;  /* 0x00000004ff047e24 */ /* 0x008fe2000f8e00ff */
[----:B------:R-:W-:-:S02]  /*1090*/  MOV R5, UR5 ;  /* 0x0000000500057c02 */ /* 0x000fc40008000f00 */
[----:B-----5:R2:W-:Y:S05]  /*10a0*/  STL.64 [R1+0x18], R10 ;  /* 0x0000180a01007387 */ /* 0x0205ea0000100a00 */
[----:B------:R-:W-:-:S07]  /*10b0*/  LEPC R20, `(.L_x_8) ;  /* 0x000000001014794e */ /* 0x000fce0000000000 */
[----:B-12-4-:R-:W-:Y:S05]  /*10c0*/  CALL.ABS.NOINC R8 ;  /* 0x0000000008007343 */ /* 0x016fea0003c00000 */
.L_x_8:
[----:B------:R-:W-:Y:S05]  /*10d0*/  BSYNC.RECONVERGENT B6 ;  /* 0x0000000000067941 */ /* 0x000fea0003800200 */
.L_x_7:
[----:B------:R-:W0:Y:S01]  /*10e0*/  LDC R53, c[0x0][0x40c] ;  /* 0x00010300ff357b82 */ /* 0x000e220000000800 */
[----:B-1----:R-:W-:Y:S01]  /*10f0*/  IMAD.WIDE R32, R41, 0x4, R32 ;  /* 0x0000000429207825 */ /* 0x002fe200078e0220 */
[----:B------:R-:W-:-:S04]  /*1100*/  ISETP.NE.AND P6, PT, R50, RZ, PT ;  /* 0x000000ff3200720c */ /* 0x000fc80003fc5270 */
[----:B------:R1:W5:Y:S01]  /*1110*/  LD.E R24, desc[UR36][R32.64] ;  /* 0x0000002420187980 */ /* 0x000362000c101900 */
[----:B0-----:R-:W-:-:S05]  /*1120*/  IMAD.WIDE R52, R53, 0x4, R34 ;  /* 0x0000000435347825 */ /* 0x001fca00078e0222 */
[----:B------:R1:W5:Y:S01]  /*1130*/  LDG.E.CONSTANT R35, desc[UR36][R52.64] ;  /* 0x0000002434237981 */ /* 0x000362000c1e9900 */
[----:B------:R-:W-:Y:S01]  /*1140*/  BSSY.RECONVERGENT B6, `(.L_x_9) ;  /* 0x0000013000067945 */ /* 0x000fe20003800200 */
[----:B------:R-:W-:-:S03]  /*1150*/  FFMA R28, R28, R51, R17 ;  /* 0x000000331c1c7223 */ /* 0x000fc60000000011 */
[----:B------:R-:W-:Y:S05]  /*1160*/  @P6 BRA `(.L_x_10) ;  /* 0x0000000000406947 */ /* 0x000fea0003800000 */
[----:B-----5:R-:W0:Y:S01]  /*1170*/  F2F.F64.F32 R12, R35 ;  /* 0x00000023000c7310 */ /* 0x020e220000201800 */
[----:B------:R-:W-:Y:S01]  /*1180*/  MOV R8, 0x0 ;  /* 0x0000000000087802 */ /* 0x000fe20000000f00 */
[----:B------:R-:W-:Y:S01]  /*1190*/  VIADD R22, R26, 0x1 ;  /* 0x000000011a167836 */ /* 0x000fe20000000000 */
[----:B------:R2:W-:Y:S01]  /*11a0*/  STL [R1+0x10], R44 ;  /* 0x0000102c01007387 */ /* 0x0005e20000100800 */
[----:B------:R-:W3:Y:S01]  /*11b0*/  LDCU.64 UR4, c[0x4][0x18] ;  /* 0x01000300ff0477ac */ /* 0x000ee20008000a00 */
[----:B------:R-:W-:Y:S01]  /*11c0*/  MOV R6, R38 ;  /* 0x0000002600067202 */ /* 0x000fe20000000f00 */
[----:B------:R-:W-:Y:S01]  /*11d0*/  IMAD.MOV.U32 R7, RZ, RZ, R2 ;  /* 0x000000ffff077224 */ /* 0x000fe200078e0002 */
[----:B------:R2:W-:Y:S01]  /*11e0*/  STL.64 [R1], R22 ;  /* 0x0000001601007387 */ /* 0x0005e20000100a00 */
[----:B------:R-:W4:Y:S01]  /*11f0*/  F2F.F64.F32 R10, R24 ;  /* 0x00000018000a7310 */ /* 0x000f220000201800 */
[----:B------:R-:W1:Y:S02]  /*1200*/  LDC.64 R8, c[0x4][R8] ;  /* 0x0100000008087b82 */ /* 0x000e640000000a00 */
[----:B0-----:R2:W-:Y:S01]  /*1210*/  STL.64 [R1+0x8], R12 ;  /* 0x0000080c01007387 */ /* 0x0015e20000100a00 */
[----:B---3--:R-:W-:-:S03]  /*1220*/  MOV R4, UR4 ;  /* 0x0000000400047c02 */ /* 0x008fc60008000f00 */
[----:B----4-:R2:W-:Y:S01]  /*1230*/  STL.64 [R1+0x18], R10 ;  /* 0x0000180a01007387 */ /* 0x0105e20000100a00 */
[----:B------:R-:W-:-:S07]  /*1240*/  IMAD.U32 R5, RZ, RZ, UR5 ;  /* 0x00000005ff057e24 */ /* 0x000fce000f8e00ff */
[----:B------:R-:W-:-:S07]  /*1250*/  LEPC R20, `(.L_x_10) ;  /* 0x000000001014794e */ /* 0x000fce0000000000 */
[----:B-12---:R-:W-:Y:S05]  /*1260*/  CALL.ABS.NOINC R8 ;  /* 0x0000000008007343 */ /* 0x006fea0003c00000 */
.L_x_10:
[----:B------:R-:W-:Y:S05]  /*1270*/  BSYNC.RECONVERGENT B6 ;  /* 0x0000000000067941 */ /* 0x000fea0003800200 */
.L_x_9:
[----:B------:R-:W0:Y:S01]  /*1280*/  LDC R3, c[0x0][0x40c] ;  /* 0x00010300ff037b82 */ /* 0x000e220000000800 */
[----:B-1----:R-:W-:Y:S01]  /*1290*/  IMAD.WIDE R32, R41, 0x4, R32 ;  /* 0x0000000429207825 */ /* 0x002fe200078e0220 */
[----:B------:R-:W-:-:S05]  /*12a0*/  ISETP.NE.AND P6, PT, R50, RZ, PT ;  /* 0x000000ff3200720c */ /* 0x000fca0003fc5270 */
[----:B------:R1:W5:Y:S01]  /*12b0*/  LD.E R32, desc[UR36][R32.64] ;  /* 0x0000002420207980 */ /* 0x000362000c101900 */
[----:B0-----:R-:W-:-:S06]  /*12c0*/  IMAD.WIDE R52, R3, 0x4, R52 ;  /* 0x0000000403347825 */ /* 0x001fcc00078e0234 */
[----:B------:R1:W5:Y:S01]  /*12d0*/  LDG.E.CONSTANT R53, desc[UR36][R52.64] ;  /* 0x0000002434357981 */ /* 0x000362000c1e9900 */
[----:B------:R-:W-:Y:S01]  /*12e0*/  BSSY.RECONVERGENT B6, `(.L_x_11) ;  /* 0x0000013000067945 */ /* 0x000fe20003800200 */
[----:B-----5:R-:W-:-:S03]  /*12f0*/  FFMA R28, R35, R24, R28 ;  /* 0x00000018231c7223 */ /* 0x020fc6000000001c */
[----:B------:R-:W-:Y:S05]  /*1300*/  @P6 BRA `(.L_x_12) ;  /* 0x0000000000406947 */ /* 0x000fea0003800000 */
[----:B------:R-:W0:Y:S01]  /*1310*/  F2F.F64.F32 R10, R53 ;  /* 0x00000035000a7310 */ /* 0x000e220000201800 */
[----:B------:R-:W-:Y:S01]  /*1320*/  MOV R8, 0x0 ;  /* 0x0000000000087802 */ /* 0x000fe20000000f00 */
[----:B------:R2:W-:Y:S01]  /*1330*/  STL [R1+0x10], R42 ;  /* 0x0000102a01007387 */ /* 0x0005e20000100800 */
[----:B------:R-:W-:Y:S01]  /*1340*/  IADD3 R24, PT, PT, R26, 0x2, RZ ;  /* 0x000000021a187810 */ /* 0x000fe20007ffe0ff */
[----:B------:R-:W3:Y:S01]  /*1350*/  LDCU.64 UR4, c[0x4][0x18] ;  /* 0x01000300ff0477ac */ /* 0x000ee20008000a00 */
[----:B------:R-:W-:Y:S01]  /*1360*/  IMAD.MOV.U32 R6, RZ, RZ, R38 ;  /* 0x000000ffff067224 */ /* 0x000fe200078e0026 */
[----:B------:R-:W-:Y:S01]  /*1370*/  MOV R7, R2 ;  /* 0x0000000200077202 */ /* 0x000fe20000000f00 */
[----:B------:R-:W4:Y:S01]  /*1380*/  LDC.64 R8, c[0x4][R8] ;  /* 0x0100000008087b82 */ /* 0x000f220000000a00 */
[----:B------:R-:W5:Y:S01]  /*1390*/  F2F.F64.F32 R12, R32 ;  /* 0x00000020000c7310 */ /* 0x000f620000201800 */
[----:B------:R2:W-:Y:S04]  /*13a0*/  STL.64 [R1], R24 ;  /* 0x0000001801007387 */ /* 0x0005e80000100a00 */
[----:B0-----:R2:W-:Y:S01]  /*13b0*/  STL.64 [R1+0x8], R10 ;  /* 0x0000080a01007387 */ /* 0x0015e20000100a00 */
[----:B---3--:R-:W-:-:S03]  /*13c0*/  IMAD.U32 R4, RZ, RZ, UR4 ;  /* 0x00000004ff047e24 */ /* 0x008fc6000f8e00ff */
[----:B-----5:R2:W-:Y:S01]  /*13d0*/  STL.64 [R1+0x18], R12 ;  /* 0x0000180c01007387 */ /* 0x0205e20000100a00 */
[----:B------:R-:W-:-:S07]  /*13e0*/  MOV R5, UR5 ;  /* 0x0000000500057c02 */ /* 0x000fce0008000f00 */
[----:B------:R-:W-:-:S07]  /*13f0*/  LEPC R20, `(.L_x_12) ;  /* 0x000000001014794e */ /* 0x000fce0000000000 */
[----:B-12-4-:R-:W-:Y:S05]  /*1400*/  CALL.ABS.NOINC R8 ;  /* 0x0000000008007343 */ /* 0x016fea0003c00000 */
.L_x_12:
[----:B------:R-:W-:Y:S05]  /*1410*/  BSYNC.RECONVERGENT B6 ;  /* 0x0000000000067941 */ /* 0x000fea0003800200 */
.L_x_11:
[----:B------:R-:W0:Y:S01]  /*1420*/  LDC R0, c[0x0][0x40c] ;  /* 0x00010300ff007b82 */ /* 0x000e220000000800 */
[----:B------:R-:W-:Y:S02]  /*1430*/  VIADD R49, R49, 0x4 ;  /* 0x0000000431317836 */ /* 0x000fe40000000000 */
[----:B------:R-:W-:Y:S01]  /*1440*/  FFMA R22, R53, R32, R28 ;  /* 0x0000002035167223 */ /* 0x000fe2000000001c */
[C---:B------:R-:W-:Y:S01]  /*1450*/  LEA R40, R41.reuse, R40, 0x2 ;  /* 0x0000002829287211 */ /* 0x040fe200078e10ff */
[C---:B------:R-:W-:Y:S01]  /*1460*/  IMAD R44, R41.reuse, 0x4, R44 ;  /* 0x00000004292c7824 */ /* 0x040fe200078e022c */
[C---:B------:R-:W-:Y:S01]  /*1470*/  LEA R42, R41.reuse, R42, 0x2 ;  /* 0x0000002a292a7211 */ /* 0x040fe200078e10ff */
[----:B------:R-:W-:Y:S01]  /*1480*/  IMAD R37, R41, 0x4, R37 ;  /* 0x0000000429257824 */ /* 0x000fe200078e0225 */
[----:B------:R-:W-:Y:S02]  /*1490*/  ISETP.NE.AND P0, PT, R49, RZ, PT ;  /* 0x000000ff3100720c */ /* 0x000fe40003f05270 */
[----:B------:R-:W-:-:S02]  /*14a0*/  IADD3 R26, PT, PT, R26, 0x4, RZ ;  /* 0x000000041a1a7810 */ /* 0x000fc40007ffe0ff */
[C---:B0-----:R-:W-:Y:S01]  /*14b0*/  LEA R27, R0.reuse, R27, 0x2 ;  /* 0x0000001b001b7211 */ /* 0x041fe200078e10ff */
[C---:B------:R-:W-:Y:S01]  /*14c0*/  IMAD R23, R0.reuse, 0x4, R23 ;  /* 0x0000000400177824 */ /* 0x040fe200078e0217 */
[C---:B------:R-:W-:Y:S01]  /*14d0*/  LEA R25, R0.reuse, R25, 0x2 ;  /* 0x0000001900197211 */ /* 0x040fe200078e10ff */
[----:B------:R-:W-:-:S06]  /*14e0*/  IMAD R29, R0, 0x4, R29 ;  /* 0x00000004001d7824 */ /* 0x000fcc00078e021d */
[----:B------:R-:W-:Y:S05]  /*14f0*/  @P0 BRA `(.L_x_13) ;  /* 0xfffffff800280947 */ /* 0x000fea000383ffff */
[----:B------:R-:W-:Y:S05]  /*1500*/  BSYNC.RECONVERGENT B7 ;  /* 0x0000000000077941 */ /* 0x000fea0003800200 */
.L_x_4:
[----:B------:R-:W-:-:S13]  /*1510*/  ISETP.NE.AND P0, PT, R45, RZ, PT ;  /* 0x000000ff2d00720c */ /* 0x000fda0003f05270 */
[----:B------:R-:W-:Y:S05]  /*1520*/  @!P0 BRA `(.L_x_14) ;  /* 0x0000000000b08947 */ /* 0x000fea0003800000 */
[----:B------:R-:W0:Y:S01]  /*1530*/  LDCU UR4, c[0x0][0x40c] ;  /* 0x00008180ff0477ac */ /* 0x000e220008000800 */
[----:B------:R-:W-:Y:S01]  /*1540*/  IMAD R47, R41, R36, R47 ;  /* 0x00000024292f7224 */ /* 0x000fe200078e022f */
[----:B------:R-:W-:Y:S01]  /*1550*/  BSSY.RECONVERGENT B7, `(.L_x_14) ;  /* 0x0000029000077945 */ /* 0x000fe20003800200 */
[----:B------:R-:W-:Y:S02]  /*1560*/  IMAD.IADD R37, R39, 0x1, R36 ;  /* 0x0000000127257824 */ /* 0x000fe400078e0224 */
[----:B------:R-:W-:Y:S01]  /*1570*/  IMAD.MOV R45, RZ, RZ, -R45 ;  /* 0x000000ffff2d7224 */ /* 0x000fe200078e0a2d */
[----:B------:R-:W-:Y:S01]  /*1580*/  IADD3 R48, PT, PT, R48, R47, RZ ;  /* 0x0000002f30307210 */ /* 0x000fe20007ffe0ff */
[----:B0-----:R-:W-:-:S07]  /*1590*/  IMAD R37, R37, UR4, R46 ;  /* 0x0000000425257c24 */ /* 0x001fce000f8e022e */
.L_x_17:
[----:B------:R-:W0:Y:S01]  /*15a0*/  LDC.64 R4, c[0x0][0x380] ;  /* 0x0000e000ff047b82 */ /* 0x000e220000000a00 */
[----:B------:R-:W-:-:S05]  /*15b0*/  IMAD.WIDE R6, R48, 0x4, R30 ;  /* 0x0000000430067825 */ /* 0x000fca00078e021e */
[----:B------:R2:W5:Y:S01]  /*15c0*/  LD.E R23, desc[UR36][R6.64] ;  /* 0x0000002406177980 */ /* 0x000562000c101900 */
[----:B0-----:R-:W-:-:S05]  /*15d0*/  IMAD.WIDE R4, R37, 0x4, R4 ;  /* 0x0000000425047825 */ /* 0x001fca00078e0204 */
[----:B------:R2:W5:Y:S01]  /*15e0*/  LDG.E.CONSTANT R17, desc[UR36][R4.64] ;  /* 0x0000002404117981 */ /* 0x000562000c1e9900 */
[----:B------:R-:W-:-:S04]  /*15f0*/  LOP3.LUT R3, R43, R19, R16, 0xfe, !PT ;  /* 0x000000132b037212 */ /* 0x000fc800078efe10 */
[----:B------:R-:W-:-:S04]  /*1600*/  LOP3.LUT P0, RZ, R3, R18, RZ, 0xfc, !PT ;  /* 0x0000001203ff7212 */ /* 0x000fc8000780fcff */
[----:B------:R-:W-:Y:S02]  /*1610*/  ISETP.GT.U32.OR P0, PT, R36, 0x3, P0 ;  /* 0x000000032400780c */ /* 0x000fe40000704470 */
[----:B------:R-:W-:Y:S01]  /*1620*/  IADD3 R45, PT, PT, R45, 0x1, RZ ;  /* 0x000000012d2d7810 */ /* 0x000fe20007ffe0ff */
[----:B------:R-:W-:Y:S03]  /*1630*/  BSSY.RECONVERGENT B6, `(.L_x_15) ;  /* 0x0000013000067945 */ /* 0x000fe60003800200 */
[----:B------:R-:W-:-:S04]  /*1640*/  ISETP.NE.AND P1, PT, R45, RZ, PT ;  /* 0x000000ff2d00720c */ /* 0x000fc80003f25270 */
[----:B------:R-:W-:-:S03]  /*1650*/  P2R R24, PR, RZ, 0x2 ;  /* 0x00000002ff187803 */ /* 0x000fc60000000000 */
[----:B--2---:R-:W-:Y:S06]  /*1660*/  @P0 BRA `(.L_x_16) ;  /* 0x00000000003c0947 */ /* 0x004fec0003800000 */
[----:B-----5:R-:W0:Y:S01]  /*1670*/  F2F.F64.F32 R8, R17 ;  /* 0x0000001100087310 */ /* 0x020e220000201800 */
[----:B------:R-:W-:Y:S01]  /*1680*/  MOV R0, 0x0 ;  /* 0x0000000000007802 */ /* 0x000fe20000000f00 */
[----:B------:R2:W-:Y:S01]  /*1690*/  STL.64 [R1], R36 ;  /* 0x0000002401007387 */ /* 0x0005e20000100a00 */
[----:B------:R-:W3:Y:S01]  /*16a0*/  LDCU.64 UR4, c[0x4][0x18] ;  /* 0x01000300ff0477ac */ /* 0x000ee20008000a00 */
[----:B------:R-:W-:Y:S01]  /*16b0*/  IMAD.MOV.U32 R6, RZ, RZ, R38 ;  /* 0x000000ffff067224 */ /* 0x000fe200078e0026 */
[----:B------:R2:W4:Y:S01]  /*16c0*/  LDC.64 R12, c[0x4][R0] ;  /* 0x01000000000c7b82 */ /* 0x0005220000000a00 */
[----:B------:R2:W-:Y:S01]  /*16d0*/  STL [R1+0x10], R48 ;  /* 0x0000103001007387 */ /* 0x0005e20000100800 */
[----:B------:R-:W-:Y:S01]  /*16e0*/  MOV R7, R2 ;  /* 0x0000000200077202 */ /* 0x000fe20000000f00 */
[----:B------:R-:W1:Y:S02]  /*16f0*/  F2F.F64.F32 R10, R23 ;  /* 0x00000017000a7310 */ /* 0x000e640000201800 */
[----:B0-----:R2:W-:Y:S01]  /*1700*/  STL.64 [R1+0x8], R8 ;  /* 0x0000080801007387 */ /* 0x0015e20000100a00 */
[----:B---3--:R-:W-:Y:S01]  /*1710*/  IMAD.U32 R4, RZ, RZ, UR4 ;  /* 0x00000004ff047e24 */ /* 0x008fe2000f8e00ff */
[----:B------:R-:W-:-:S02]  /*1720*/  MOV R5, UR5 ;  /* 0x0000000500057c02 */ /* 0x000fc40008000f00 */
[----:B-1----:R2:W-:Y:S05]  /*1730*/  STL.64 [R1+0x18], R10 ;  /* 0x0000180a01007387 */ /* 0x0025ea0000100a00 */
[----:B------:R-:W-:-:S07]  /*1740*/  LEPC R20, `(.L_x_16) ;  /* 0x000000001014794e */ /* 0x000fce0000000000 */
[----:B--2-4-:R-:W-:Y:S05]  /*1750*/  CALL.ABS.NOINC R12 ;  /* 0x000000000c007343 */ /* 0x014fea0003c00000 */
.L_x_16:
[----:B------:R-:W-:Y:S05]  /*1760*/  BSYNC.RECONVERGENT B6 ;  /* 0x0000000000067941 */ /* 0x000fea0003800200 */
.L_x_15:
[----:B------:R-:W0:Y:S01]  /*1770*/  LDCU UR4, c[0x0][0x40c] ;  /* 0x00008180ff0477ac */ /* 0x000e220008000800 */
[----:B------:R-:W-:Y:S01]  /*1780*/  ISETP.NE.AND P6, PT, R24, RZ, PT ;  /* 0x000000ff1800720c */ /* 0x000fe20003fc5270 */
[----:B-----5:R-:W-:Y:S01]  /*1790*/  FFMA R22, R17, R23, R22 ;  /* 0x0000001711167223 */ /* 0x020fe20000000016 */
[----:B------:R-:W-:Y:S01]  /*17a0*/  IMAD.IADD R48, R41, 0x1, R48 ;  /* 0x0000000129307824 */ /* 0x000fe200078e0230 */
[----:B------:R-:W-:Y:S01]  /*17b0*/  IADD3 R36, PT, PT, R36, 0x1, RZ ;  /* 0x0000000124247810 */ /* 0x000fe20007ffe0ff */
[----:B0-----:R-:W-:-:S09]  /*17c0*/  VIADD R37, R37, UR4 ;  /* 0x0000000425257c36 */ /* 0x001fd20008000000 */
[----:B------:R-:W-:Y:S05]  /*17d0*/  @P6 BRA `(.L_x_17) ;  /* 0xfffffffc00706947 */ /* 0x000fea000383ffff */
[----:B------:R-:W-:Y:S05]  /*17e0*/  BSYNC.RECONVERGENT B7 ;  /* 0x0000000000077941 */ /* 0x000fea0003800200 */
.L_x_14:
[----:B------:R-:W-:-:S13]  /*17f0*/  FSETP.NE.AND P0, PT, |R22|, +INF , PT ;  /* 0x7f8000001600780b */ /* 0x000fda0003f05200 */
[----:B------:R-:W-:Y:S05]  /*1800*/  @!P0 EXIT ;  /* 0x000000000000894d */ /* 0x000fea0003800000 */
[----:B------:R-:W0:Y:S01]  /*1810*/  LDC.64 R4, c[0x0][0x3b8] ;  /* 0x0000ee00ff047b82 */ /* 0x000e220000000a00 */
[----:B------:R-:W2:Y:S01]  /*1820*/  LDCU.U8 UR4, c[0x0][0x404] ;  /* 0x00008080ff0477ac */ /* 0x000ea20008000000 */
[----:B------:R-:W3:Y:S01]  /*1830*/  LDCU.64 UR6, c[0x0][0x410] ;  /* 0x00008200ff0677ac */ /* 0x000ee20008000a00 */
[----:B0-----:R-:W-:-:S06]  /*1840*/  IMAD.WIDE.U32 R4, R16, 0x4, R4 ;  /* 0x0000000410047825 */ /* 0x001fcc00078e0004 */
[----:B------:R-:W4:Y:S01]  /*1850*/  LDG.E.CONSTANT R4, desc[UR36][R4.64] ;  /* 0x0000002404047981 */ /* 0x000f22000c1e9900 */
[----:B--2---:R-:W-:Y:S01]  /*1860*/  UPRMT UR4, UR4, 0x8880, URZ ;  /* 0x0000888004047896 */ /* 0x004fe200080000ff */
[----:B---3--:R-:W-:-:S03]  /*1870*/  IMAD R3, R18, UR6, RZ ;  /* 0x0000000612037c24 */ /* 0x008fc6000f8e02ff */
[----:B------:R-:W-:Y:S01]  /*1880*/  UISETP.NE.AND UP0, UPT, UR4, URZ, UPT ;  /* 0x000000ff0400728c */ /* 0x000fe2000bf05270 */
[----:B----4-:R-:W-:-:S05]  /*1890*/  IADD3 R0, PT, PT, R43, R4, RZ ;  /* 0x000000042b007210 */ /* 0x010fca0007ffe0ff */
[----:B------:R-:W-:-:S03]  /*18a0*/  IMAD R0, R0, UR7, R3 ;  /* 0x0000000700007c24 */ /* 0x000fc6000f8e0203 */
[----:B------:R-:W-:Y:S05]  /*18b0*/  BRA.U !UP0, `(.L_x_18) ;  /* 0x00000001086c7547 */ /* 0x000fea000b800000 */
[----:B------:R-:W0:Y:S01]  /*18c0*/  LDC.64 R4, c[0x0][0x390] ;  /* 0x0000e400ff047b82 */ /* 0x000e220000000a00 */
[----:B------:R-:W-:Y:S01]  /*18d0*/  LOP3.LUT P0, RZ, R18, R19, R16, 0xfe, !PT ;  /* 0x0000001312ff7212 */ /* 0x000fe2000780fe10 */
[----:B------:R-:W-:Y:S01]  /*18e0*/  BSSY.RECONVERGENT B6, `(.L_x_19) ;  /* 0x0000015000067945 */ /* 0x000fe20003800200 */
[----:B------:R-:W-:Y:S01]  /*18f0*/  ISETP.LT.AND P1, PT, R43, 0x4, PT ;  /* 0x000000042b00780c */ /* 0x000fe20003f21270 */
[----:B0-----:R-:W-:-:S12]  /*1900*/  IMAD.WIDE R16, R0, 0x4, R4 ;  /* 0x0000000400107825 */ /* 0x001fd800078e0204 */
[----:B------:R-:W-:Y:S05]  /*1910*/  @!P0 BRA P1, `(.L_x_20) ;  /* 0x0000000000088947 */ /* 0x000fea0000800000 */
[----:B------:R0:W5:Y:S01]  /*1920*/  LDG.E R19, desc[UR36][R16.64] ;  /* 0x0000002410137981 */ /* 0x000162000c1e1900 */
[----:B------:R-:W-:Y:S05]  /*1930*/  BRA `(.L_x_21) ;  /* 0x00000000003c7947 */ /* 0x000fea0003800000 */
.L_x_20:
[----:B------:R-:W2:Y:S01]  /*1940*/  LDG.E R19, desc[UR36][R16.64] ;  /* 0x0000002410137981 */ /* 0x000ea2000c1e1900 */
[----:B------:R-:W0:Y:S01]  /*1950*/  F2F.F64.F32 R10, R22 ;  /* 0x00000016000a7310 */ /* 0x000e220000201800 */
[----:B------:R-:W-:Y:S01]  /*1960*/  MOV R3, 0x0 ;  /* 0x0000000000037802 */ /* 0x000fe20000000f00 */
[----:B------:R-:W3:Y:S01]  /*1970*/  LDCU.64 UR4, c[0x4][0x20] ;  /* 0x01000400ff0477ac */ /* 0x000ee20008000a00 */
[----:B------:R4:W-:Y:S01]  /*1980*/  STL [R1], R0 ;  /* 0x0000000001007387 */ /* 0x0009e20000100800 */
[----:B------:R-:W-:Y:S01]  /*1990*/  IMAD.MOV.U32 R6, RZ, RZ, R38 ;  /* 0x000000ffff067224 */ /* 0x000fe200078e0026 */
[----:B------:R4:W1:Y:S01]  /*19a0*/  LDC.64 R12, c[0x4][R3] ;  /* 0x01000000030c7b82 */ /* 0x0008620000000a00 */
[----:B------:R-:W-:Y:S01]  /*19b0*/  MOV R7, R2 ;  /* 0x0000000200077202 */ /* 0x000fe20000000f00 */
[----:B0-----:R4:W-:Y:S01]  /*19c0*/  STL.64 [R1+0x10], R10 ;  /* 0x0000100a01007387 */ /* 0x0019e20000100a00 */
[----:B---3--:R-:W-:Y:S01]  /*19d0*/  IMAD.U32 R4, RZ, RZ, UR4 ;  /* 0x00000004ff047e24 */ /* 0x008fe2000f8e00ff */
[----:B------:R-:W-:Y:S01]  /*19e0*/  MOV R5, UR5 ;  /* 0x0000000500057c02 */ /* 0x000fe20008000f00 */
[----:B--2---:R-:W0:Y:S02]  /*19f0*/  F2F.F64.F32 R8, R19 ;  /* 0x0000001300087310 */ /* 0x004e240000201800 */
[----:B01----:R4:W-:Y:S04]  /*1a00*/  STL.64 [R1+0x8], R8 ;  /* 0x0000080801007387 */ /* 0x0039e80000100a00 */
[----:B------:R-:W-:-:S07]  /*1a10*/  LEPC R20, `(.L_x_21) ;  /* 0x000000001014794e */ /* 0x000fce0000000000 */
[----:B----4-:R-:W-:Y:S05]  /*1a20*/  CALL.ABS.NOINC R12 ;  /* 0x000000000c007343 */ /* 0x010fea0003c00000 */
.L_x_21:
[----:B------:R-:W-:Y:S05]  /*1a30*/  BSYNC.RECONVERGENT B6 ;  /* 0x0000000000067941 */ /* 0x000fea0003800200 */
.L_x_19:
[----:B-----5:R-:W-:-:S05]  /*1a40*/  FADD R19, R19, R22 ;  /* 0x0000001613137221 */ /* 0x020fca0000000000 */
[----:B------:R-:W-:Y:S01]  /*1a50*/  STG.E desc[UR36][R16.64], R19 ;  /* 0x0000001310007986 */ /* 0x000fe2000c101924 */
[----:B------:R-:W-:Y:S05]  /*1a60*/  EXIT ;  /* 0x000000000000794d */ /* 0x000fea0003800000 */
.L_x_18:
[----:B------:R-:W0:Y:S02]  /*1a70*/  LDC.64 R2, c[0x0][0x390] ;  /* 0x0000e400ff027b82 */ /* 0x000e240000000a00 */
[----:B0-----:R-:W-:-:S05]  /*1a80*/  IMAD.WIDE R2, R0, 0x4, R2 ;  /* 0x0000000400027825 */ /* 0x001fca00078e0202 */
[----:B------:R-:W-:Y:S01]  /*1a90*/  STG.E desc[UR36][R2.64], R22 ;  /* 0x0000001602007986 */ /* 0x000fe2000c101924 */
[----:B------:R-:W-:Y:S05]  /*1aa0*/  EXIT ;  /* 0x000000000000794d */ /* 0x000fea0003800000 */
.L_x_22:
[----:B------:R-:W-:-:S00]  /*1ab0*/  BRA `(.L_x_22) ;  /* 0xfffffffc00fc7947 */ /* 0x000fc0000383ffff */
[----:B------:R-:W-:-:S00]  /*1ac0*/  NOP ;  /* 0x0000000000007918 */ /* 0x000fc00000000000 */
        /* <DEDUP_REMOVED lines=11> */
.L_x_69:


//--------------------- .text._Z28lora_fused_qkv_expand_kernelI6__halfS0_EvPKT_PKvPT0_PKiS9_S9_S9_S9_S9_S9_S9_S9_S9_S9_iiiiibiiii --------------------------
	.section	.text._Z28lora_fused_qkv_expand_kernelI6__halfS0_EvPKT_PKvPT0_PKiS9_S9_S9_S9_S9_S9_S9_S9_S9_S9_iiiiibiiii,"ax",@progbits
	.align	128
        .global         _Z28lora_fused_qkv_expand_kernelI6__halfS0_EvPKT_PKvPT0_PKiS9_S9_S9_S9_S9_S9_S9_S9_S9_S9_iiiiibiiii
        .type           _Z28lora_fused_qkv_expand_kernelI6__halfS0_EvPKT_PKvPT0_PKiS9_S9_S9_S9_S9_S9_S9_S9_S9_S9_iiiiibiiii,@function
        .size           _Z28lora_fused_qkv_expand_kernelI6__halfS0_EvPKT_PKvPT0_PKiS9_S9_S9_S9_S9_S9_S9_S9_S9_S9_iiiiibiiii,(.L_x_70 - _Z28lora_fused_qkv_expand_kernelI6__halfS0_EvPKT_PKvPT0_PKiS9_S9_S9_S9_S9_S9_S9_S9_S9_S9_iiiiibiiii)
        .other          _Z28lora_fused_qkv_expand_kernelI6__halfS0_EvPKT_PKvPT0_PKiS9_S9_S9_S9_S9_S9_S9_S9_S9_S9_iiiiibiiii,@"STO_CUDA_ENTRY STV_DEFAULT"
_Z28lora_fused_qkv_expand_kernelI6__halfS0_EvPKT_PKvPT0_PKiS9_S9_S9_S9_S9_S9_S9_S9_S9_S9_iiiiibiiii:
.text._Z28lora_fused_qkv_expand_kernelI6__halfS0_EvPKT_PKvPT0_PKiS9_S9_S9_S9_S9_S9_S9_S9_S9_S9_iiiiibiiii:
        /* <DEDUP_REMOVED lines=110> */
[----:B------:R-:W-:-:S05]  /*06e0*/  @!P3 IMAD.MOV R7, RZ, RZ, -R7 ;  /* 0x000000ffff07b224 */ /* 0x000fca00078e0a07 */
[----:B------:R-:W-:Y:S02]  /*06f0*/  SEL R7, R8, R7, !P0 ;  /* 0x0000000708077207 */ /* 0x000fe40004000000 */
[----:B------:R-:W-:Y:S01]  /*0700*/  IABS R8, R10 ;  /* 0x0000000a00087213 */ /* 0x000fe20000000000 */
[----:B0-----:R-:W0:Y:S01]  /*0710*/  MUFU.RCP R9, R9 ;  /* 0x0000000900097308 */ /* 0x001e220000001000 */
[----:B------:R-:W-:Y:S01]  /*0720*/  ISETP.GE.AND P2, PT, R7, RZ, PT ;  /* 0x000000ff0700720c */ /* 0x000fe20003f46270 */
[----:B0-----:R-:W-:-:S06]  /*0730*/  VIADD R4, R9, 0xffffffe ;  /* 0x0ffffffe09047836 */ /* 0x001fcc0000000000 */
[----:B------:R0:W1:Y:S02]  /*0740*/  F2I.FTZ.U32.TRUNC.NTZ R5, R4 ;  /* 0x0000000400057305 */ /* 0x000064000021f000 */
[----:B0-----:R-:W-:Y:S01]  /*0750*/  HFMA2 R4, -RZ, RZ, 0, 0 ;  /* 0x00000000ff047431 */ /* 0x001fe200000001ff */
[----:B-1----:R-:W-:-:S05]  /*0760*/  IADD3 R0, PT, PT, RZ, -R5, RZ ;  /* 0x80000005ff007210 */ /* 0x002fca0007ffe0ff */
        /* <DEDUP_REMOVED lines=12> */
[----:B------:R-:W-:-:S05]  /*0830*/  @!P1 IADD3 R4, PT, PT, R4, -R11, RZ ;  /* 0x8000000b04049210 */ /* 0x000fca0007ffe0ff */
[----:B------:R-:W-:Y:S01]  /*0840*/  @!P2 IMAD.MOV R4, RZ, RZ, -R4 ;  /* 0x000000ffff04a224 */ /* 0x000fe200078e0a04 */
        /* <DEDUP_REMOVED lines=12> */
[----:B------:R-:W-:Y:S01]  /*0910*/  IMAD.MOV.U32 R7, RZ, RZ, R2 ;  /* 0x000000ffff077224 */ /* 0x000fe200078e0002 */
[----:B-1----:R-:W-:Y:S01]  /*0920*/  MOV R4, UR4 ;  /* 0x0000000400047c02 */ /* 0x002fe20008000f00 */
[----:B0-----:R-:W-:-:S07]  /*0930*/  IMAD.U32 R5, RZ, RZ, UR5 ;  /* 0x00000005ff057e24 */ /* 0x001fce000f8e00ff */
[----:B------:R-:W-:-:S07]  /*0940*/  LEPC R20, `(.L_x_24) ;  /* 0x000000001014794e */ /* 0x000fce0000000000 */
[----:B--2---:R-:W-:Y:S05]  /*0950*/  CALL.ABS.NOINC R8 ;  /* 0x0000000008007343 */ /* 0x004fea0003c00000 */
.L_x_24:
[----:B------:R-:W-:Y:S05]  /*0960*/  EXIT ;  /* 0x000000000000794d */ /* 0x000fea0003800000 */
.L_x_23:
        /* <DEDUP_REMOVED lines=33> */
[----:B------:R-:W-:Y:S01]  /*0b80*/  MOV R6, R38 ;  /* 0x0000002600067202 */ /* 0x000fe20000000f00 */
[----:B------:R0:W2:Y:S01]  /*0b90*/  LDC.64 R8, c[0x4][R0] ;  /* 0x0100000000087b82 */ /* 0x0000a20000000a00 */
[----:B-----5:R0:W-:Y:S01]  /*0ba0*/  STL [R1+0x8], R39 ;  /* 0x0000082701007387 */ /* 0x0201e20000100800 */
[----:B------:R-:W-:Y:S01]  /*0bb0*/  IMAD.MOV.U32 R7, RZ, RZ, R2 ;  /* 0x000000ffff077224 */ /* 0x000fe200078e0002 */
[----:B-1----:R-:W-:Y:S01]  /*0bc0*/  MOV R4, UR4 ;  /* 0x0000000400047c02 */ /* 0x002fe20008000f00 */
[----:B0-----:R-:W-:-:S07]  /*0bd0*/  IMAD.U32 R5, RZ, RZ, UR5 ;  /* 0x00000005ff057e24 */ /* 0x001fce000f8e00ff */
[----:B------:R-:W-:-:S07]  /*0be0*/  LEPC R20, `(.L_x_26) ;  /* 0x000000001014794e */ /* 0x000fce0000000000 */
[----:B--2---:R-:W-:Y:S05]  /*0bf0*/  CALL.ABS.NOINC R8 ;  /* 0x0000000008007343 */ /* 0x004fea0003c00000 */
.L_x_26:
[----:B------:R-:W-:Y:S05]  /*0c00*/  BSYNC.RECONVERGENT B6 ;  /* 0x0000000000067941 */ /* 0x000fea0003800200 */
.L_x_25:
[----:B------:R-:W0:Y:S01]  /*0c10*/  LDCU UR4, c[0x0][0x408] ;  /* 0x00008100ff0477ac */ /* 0x000e220008000800 */
[----:B------:R-:W-:Y:S01]  /*0c20*/  ISETP.GE.U32.AND P0, PT, R19, 0x4, PT ;  /* 0x000000041300780c */ /* 0x000fe20003f06070 */
[----:B------:R-:W-:Y:S02]  /*0c30*/  HFMA2 R51, -RZ, RZ, 0, 0 ;  /* 0x00000000ff337431 */ /* 0x000fe400000001ff */
[----:B-----5:R-:W-:Y:S01]  /*0c40*/  IMAD R47, R47, R16, RZ ;  /* 0x000000102f2f7224 */ /* 0x020fe200078e02ff */
[----:B------:R-:W-:Y:S01]  /*0c50*/  LOP3.LUT R45, R19, 0x3, RZ, 0xc0, !PT ;  /* 0x00000003132d7812 */ /* 0x000fe200078ec0ff */
[----:B------:R-:W-:Y:S02]  /*0c60*/  IMAD R48, R43, R48, RZ ;  /* 0x000000302b307224 */ /* 0x000fe400078e02ff */
[----:B------:R-:W-:Y:S02]  /*0c70*/  IMAD.MOV.U32 R16, RZ, RZ, RZ ;  /* 0x000000ffff107224 */ /* 0x000fe400078e00ff */
[----:B0-----:R-:W-:-:S04]  /*0c80*/  IMAD R46, R22, UR4, RZ ;  /* 0x00000004162e7c24 */ /* 0x001fc8000f8e02ff */
[----:B------:R-:W-:Y:S05]  /*0c90*/  @!P0 BRA `(.L_x_27) ;  /* 0x00000008003c8947 */ /* 0x000fea0003800000 */
[----:B------:R-:W0:Y:S01]  /*0ca0*/  LDCU UR4, c[0x0][0x40c] ;  /* 0x00008180ff0477ac */ /* 0x000e220008000800 */
[C---:B------:R-:W-:Y:S01]  /*0cb0*/  IADD3 R29, PT, PT, R39.reuse, 0x2, RZ ;  /* 0x00000002271d7810 */ /* 0x040fe20007ffe0ff */
[----:B------:R-:W-:Y:S01]  /*0cc0*/  VIADD R37, R39, 0x3 ;  /* 0x0000000327257836 */ /* 0x000fe20000000000 */
[----:B------:R-:W-:Y:S01]  /*0cd0*/  IADD3 R17, PT, PT, R47, R48, RZ ;  /* 0x000000302f117210 */ /* 0x000fe20007ffe0ff */
[----:B------:R-:W-:Y:S01]  /*0ce0*/  BSSY.RECONVERGENT B7, `(.L_x_27) ;  /* 0x000008a000077945 */ /* 0x000fe20003800200 */
[----:B------:R-:W-:Y:S01]  /*0cf0*/  LOP3.LUT R16, R19, 0x7ffffffc, RZ, 0xc0, !PT ;  /* 0x7ffffffc13107812 */ /* 0x000fe200078ec0ff */
[----:B------:R-:W-:Y:S01]  /*0d00*/  IMAD.MOV.U32 R51, RZ, RZ, RZ ;  /* 0x000000ffff337224 */ /* 0x000fe200078e00ff */
[----:B------:R-:W-:Y:S01]  /*0d10*/  IADD3 R40, PT, PT, R48, R41, R47 ;  /* 0x0000002930287210 */ /* 0x000fe20007ffe02f */
[C-C-:B------:R-:W-:Y:S01]  /*0d20*/  IMAD R44, R41.reuse, 0x2, R17.reuse ;  /* 0x00000002292c7824 */ /* 0x140fe200078e0211 */
[----:B------:R-:W-:Y:S01]  /*0d30*/  MOV R24, 0x1 ;  /* 0x0000000100187802 */ /* 0x000fe20000000f00 */
[----:B------:R-:W-:Y:S01]  /*0d40*/  IMAD R42, R41, 0x3, R17 ;  /* 0x00000003292a7824 */ /* 0x000fe200078e0211 */
[----:B------:R-:W-:Y:S01]  /*0d50*/  IADD3 R49, PT, PT, -R16, RZ, RZ ;  /* 0x000000ff10317210 */ /* 0x000fe20007ffe1ff */
[----:B0-----:R-:W-:-:S02]  /*0d60*/  IMAD R27, R39, UR4, R46 ;  /* 0x00000004271b7c24 */ /* 0x001fc4000f8e022e */
[--C-:B------:R-:W-:Y:S02]  /*0d70*/  IMAD R29, R29, UR4, R46.reuse ;  /* 0x000000041d1d7c24 */ /* 0x100fe4000f8e022e */
[----:B------:R-:W-:Y:S02]  /*0d80*/  IMAD R37, R37, UR4, R46 ;  /* 0x0000000425257c24 */ /* 0x000fe4000f8e022e */
[----:B------:R-:W-:-:S07]  /*0d90*/  VIADD R25, R27, UR4 ;  /* 0x000000041b197c36 */ /* 0x000fce0008000000 */
.L_x_36:
[----:B------:R-:W0:Y:S01]  /*0da0*/  LDC.64 R34, c[0x0][0x380] ;  /* 0x0000e000ff227b82 */ /* 0x000e220000000a00 */
[----:B------:R-:W-:-:S05]  /*0db0*/  IMAD.WIDE R30, R17, 0x2, R32 ;  /* 0x00000002111e7825 */ /* 0x000fca00078e0220 */
[----:B------:R-:W2:Y:S01]  /*0dc0*/  LD.E.U16 R28, desc[UR36][R30.64] ;  /* 0x000000241e1c7980 */ /* 0x000ea2000c101500 */
[----:B0-----:R-:W-:-:S05]  /*0dd0*/  IMAD.WIDE R34, R27, 0x2, R34 ;  /* 0x000000021b227825 */ /* 0x001fca00078e0222 */
[----:B------:R-:W3:Y:S01]  /*0de0*/  LDG.E.U16.CONSTANT R50, desc[UR36][R34.64] ;  /* 0x0000002422327981 */ /* 0x000ee2000c1e9500 */
[----:B------:R-:W-:Y:S02]  /*0df0*/  LOP3.LUT R3, R43, R23, R18, 0xfe, !PT ;  /* 0x000000172b037212 */ /* 0x000fe400078efe12 */
[----:B------:R-:W-:-:S04]  /*0e00*/  IADD3 R26, PT, PT, R24, -0x1, RZ ;  /* 0xffffffff181a7810 */ /* 0x000fc80007ffe0ff */
[----:B------:R-:W-:Y:S01]  /*0e10*/  LOP3.LUT P0, RZ, R26, R3, R22, 0xfe, !PT ;  /* 0x000000031aff7212 */ /* 0x000fe2000780fe16 */
[----:B------:R-:W-:Y:S03]  /*0e20*/  BSSY.RECONVERGENT B6, `(.L_x_28) ;  /* 0x0000014000067945 */ /* 0x000fe60003800200 */
[----:B------:R-:W-:Y:S01]  /*0e30*/  P2R R36, PR, RZ, 0x1 ;  /* 0x00000001ff247803 */ /* 0x000fe20000000000 */
[----:B--2---:R-:W-:Y:S02]  /*0e40*/  HADD2.F32 R28, -RZ, R28.H0_H0 ;  /* 0x2000001cff1c7230 */ /* 0x004fe40000004100 */
[----:B---3--:R-:W-:-:S06]  /*0e50*/  HADD2.F32 R50, -RZ, R50.H0_H0 ;  /* 0x20000032ff327230 */ /* 0x008fcc0000004100 */
[----:B------:R-:W-:Y:S05]  /*0e60*/  @P0 BRA `(.L_x_29) ;  /* 0x00000000003c0947 */ /* 0x000fea0003800000 */
[----:B------:R-:W0:Y:S01]  /*0e70*/  F2F.F64.F32 R12, R50 ;  /* 0x00000032000c7310 */ /* 0x000e220000201800 */
        /* <DEDUP_REMOVED lines=14> */
.L_x_29:
[----:B------:R-:W-:Y:S05]  /*0f60*/  BSYNC.RECONVERGENT B6 ;  /* 0x0000000000067941 */ /* 0x000fea0003800200 */
.L_x_28:
[----:B------:R-:W0:Y:S01]  /*0f70*/  LDC R3, c[0x0][0x40c] ;  /* 0x00010300ff037b82 */ /* 0x000e220000000800 */
[----:B------:R-:W-:Y:S01]  /*0f80*/  IMAD.WIDE R30, R41, 0x2, R30 ;  /* 0x00000002291e7825 */ /* 0x000fe200078e021e */
[----:B------:R-:W-:-:S04]  /*0f90*/  ISETP.NE.AND P6, PT, R36, RZ, PT ;  /* 0x000000ff2400720c */ /* 0x000fc80003fc5270 */
[----:B------:R-:W2:Y:S01]  /*0fa0*/  LD.E.U16 R19, desc[UR36][R30.64] ;  /* 0x000000241e137980 */ /* 0x000ea2000c101500 */
[----:B0-----:R-:W-:-:S05]  /*0fb0*/  IMAD.WIDE R34, R3, 0x2, R34 ;  /* 0x0000000203227825 */ /* 0x001fca00078e0222 */
[----:B------:R-:W3:Y:S01]  /*0fc0*/  LDG.E.U16.CONSTANT R26, desc[UR36][R34.64] ;  /* 0x00000024221a7981 */ /* 0x000ee2000c1e9500 */
[----:B------:R-:W-:Y:S01]  /*0fd0*/  BSSY.RECONVERGENT B6, `(.L_x_30) ;  /* 0x0000014000067945 */ /* 0x000fe20003800200 */
[----:B------:R-:W-:Y:S01]  /*0fe0*/  FFMA R51, R50, R28, R51 ;  /* 0x0000001c32337223 */ /* 0x000fe20000000033 */
[----:B--2---:R-:W-:Y:S02]  /*0ff0*/  HADD2.F32 R19, -RZ, R19.H0_H0 ;  /* 0x20000013ff137230 */ /* 0x004fe40000004100 */
[----:B---3--:R-:W-:Y:S01]  /*1000*/  HADD2.F32 R26, -RZ, R26.H0_H0 ;  /* 0x2000001aff1a7230 */ /* 0x008fe20000004100 */
[----:B------:R-:W-:Y:S06]  /*1010*/  @P6 BRA `(.L_x_31) ;  /* 0x00000000003c6947 */ /* 0x000fec0003800000 */
        /* <DEDUP_REMOVED lines=15> */
.L_x_31:
[----:B------:R-:W-:Y:S05]  /*1110*/  BSYNC.RECONVERGENT B6 ;  /* 0x0000000000067941 */ /* 0x000fea0003800200 */
.L_x_30:
[----:B------:R-:W0:Y:S01]  /*1120*/  LDC R3, c[0x0][0x40c] ;  /* 0x00010300ff037b82 */ /* 0x000e220000000800 */
[----:B------:R-:W-:Y:S01]  /*1130*/  IMAD.WIDE R30, R41, 0x2, R30 ;  /* 0x00000002291e7825 */ /* 0x000fe200078e021e */
[----:B------:R-:W-:-:S03]  /*1140*/  ISETP.NE.AND P6, PT, R36, RZ, PT ;  /* 0x000000ff2400720c */ /* 0x000fc60003fc5270 */
[----:B0-----:R-:W-:Y:S02]  /*1150*/  IMAD.WIDE R34, R3, 0x2, R34 ;  /* 0x0000000203227825 */ /* 0x001fe400078e0222 */
[----:B------:R-:W2:Y:S04]  /*1160*/  LD.E.U16 R3, desc[UR36][R30.64] ;  /* 0x000000241e037980 */ /* 0x000ea8000c101500 */
        /* <DEDUP_REMOVED lines=8> */
[----:B------:R-:W-:Y:S01]  /*11f0*/  VIADD R28, R24, 0x1 ;  /* 0x00000001181c7836 */ /* 0x000fe20000000000 */
[----:B------:R1:W-:Y:S01]  /*1200*/  STL [R1+0x10], R44 ;  /* 0x0000102c01007387 */ /* 0x0003e20000100800 */
[----:B------:R-:W2:Y:S01]  /*1210*/  LDCU.64 UR4, c[0x4][0x18] ;  /* 0x01000300ff0477ac */ /* 0x000ea20008000a00 */
[----:B------:R-:W-:Y:S01]  /*1220*/  MOV R6, R38 ;  /* 0x0000002600067202 */ /* 0x000fe20000000f00 */
[----:B------:R-:W-:Y:S01]  /*1230*/  IMAD.MOV.U32 R7, RZ, RZ, R2 ;  /* 0x000000ffff077224 */ /* 0x000fe200078e0002 */
[----:B------:R1:W-:Y:S01]  /*1240*/  STL.64 [R1], R28 ;  /* 0x0000001c01007387 */ /* 0x0003e20000100a00 */
[----:B------:R-:W3:Y:S01]  /*1250*/  F2F.F64.F32 R10, R26 ;  /* 0x0000001a000a7310 */ /* 0x000ee20000201800 */
[----:B------:R-:W4:Y:S02]  /*1260*/  LDC.64 R8, c[0x4][R8] ;  /* 0x0100000008087b82 */ /* 0x000f240000000a00 */
[----:B0-----:R1:W-:Y:S01]  /*1270*/  STL.64 [R1+0x8], R12 ;  /* 0x0000080c01007387 */ /* 0x0013e20000100a00 */
[----:B--2---:R-:W-:-:S03]  /*1280*/  MOV R4, UR4 ;  /* 0x0000000400047c02 */ /* 0x004fc60008000f00 */
[----:B---3--:R1:W-:Y:S01]  /*1290*/  STL.64 [R1+0x18], R10 ;  /* 0x0000180a01007387 */ /* 0x0083e20000100a00 */
[----:B------:R-:W-:-:S07]  /*12a0*/  IMAD.U32 R5, RZ, RZ, UR5 ;  /* 0x00000005ff057e24 */ /* 0x000fce000f8e00ff */
[----:B------:R-:W-:-:S07]  /*12b0*/  LEPC R20, `(.L_x_33) ;  /* 0x000000001014794e */ /* 0x000fce0000000000 */
[----:B-1--4-:R-:W-:Y:S05]  /*12c0*/  CALL.ABS.NOINC R8 ;  /* 0x0000000008007343 */ /* 0x012fea0003c00000 */
.L_x_33:
[----:B------:R-:W-:Y:S05]  /*12d0*/  BSYNC.RECONVERGENT B6 ;  /* 0x0000000000067941 */ /* 0x000fea0003800200 */
.L_x_32:
[----:B------:R-:W0:Y:S01]  /*12e0*/  LDC R3, c[0x0][0x40c] ;  /* 0x00010300ff037b82 */ /* 0x000e220000000800 */
[----:B------:R-:W-:Y:S01]  /*12f0*/  IMAD.WIDE R30, R41, 0x2, R30 ;  /* 0x00000002291e7825 */ /* 0x000fe200078e021e */
[----:B------:R-:W-:-:S05]  /*1300*/  ISETP.NE.AND P6, PT, R36, RZ, PT ;  /* 0x000000ff2400720c */ /* 0x000fca0003fc5270 */
[----:B------:R-:W2:Y:S01]  /*1310*/  LD.E.U16 R30, desc[UR36][R30.64] ;  /* 0x000000241e1e7980 */ /* 0x000ea2000c101500 */
[----:B0-----:R-:W-:-:S06]  /*1320*/  IMAD.WIDE R34, R3, 0x2, R34 ;  /* 0x0000000203227825 */ /* 0x001fcc00078e0222 */
        /* <DEDUP_REMOVED lines=8> */
[----:B------:R1:W-:Y:S01]  /*13b0*/  STL [R1+0x10], R42 ;  /* 0x0000102a01007387 */ /* 0x0003e20000100800 */
[----:B------:R-:W-:Y:S01]  /*13c0*/  IADD3 R36, PT, PT, R24, 0x2, RZ ;  /* 0x0000000218247810 */ /* 0x000fe20007ffe0ff */
[----:B------:R-:W2:Y:S01]  /*13d0*/  LDCU.64 UR4, c[0x4][0x18] ;  /* 0x01000300ff0477ac */ /* 0x000ea20008000a00 */
[----:B------:R-:W-:Y:S01]  /*13e0*/  IMAD.MOV.U32 R6, RZ, RZ, R38 ;  /* 0x000000ffff067224 */ /* 0x000fe200078e0026 */
[----:B------:R-:W-:Y:S01]  /*13f0*/  MOV R7, R2 ;  /* 0x0000000200077202 */ /* 0x000fe20000000f00 */
[----:B------:R-:W3:Y:S01]  /*1400*/  LDC.64 R8, c[0x4][R8] ;  /* 0x0100000008087b82 */ /* 0x000ee20000000a00 */
[----:B------:R-:W4:Y:S01]  /*1410*/  F2F.F64.F32 R12, R51 ;  /* 0x00000033000c7310 */ /* 0x000f220000201800 */
[----:B------:R1:W-:Y:S04]  /*1420*/  STL.64 [R1], R36 ;  /* 0x0000002401007387 */ /* 0x0003e80000100a00 */
[----:B0-----:R1:W-:Y:S01]  /*1430*/  STL.64 [R1+0x8], R10 ;  /* 0x0000080a01007387 */ /* 0x0013e20000100a00 */
[----:B--2---:R-:W-:-:S03]  /*1440*/  IMAD.U32 R4, RZ, RZ, UR4 ;  /* 0x00000004ff047e24 */ /* 0x004fc6000f8e00ff */
[----:B----4-:R1:W-:Y:S01]  /*1450*/  STL.64 [R1+0x18], R12 ;  /* 0x0000180c01007387 */ /* 0x0103e20000100a00 */
[----:B------:R-:W-:-:S07]  /*1460*/  MOV R5, UR5 ;  /* 0x0000000500057c02 */ /* 0x000fce0008000f00 */
[----:B------:R-:W-:-:S07]  /*1470*/  LEPC R20, `(.L_x_35) ;  /* 0x000000001014794e */ /* 0x000fce0000000000 */
[----:B-1-3--:R-:W-:Y:S05]  /*1480*/  CALL.ABS.NOINC R8 ;  /* 0x0000000008007343 */ /* 0x00afea0003c00000 */
.L_x_35:
[----:B------:R-:W-:Y:S05]  /*1490*/  BSYNC.RECONVERGENT B6 ;  /* 0x0000000000067941 */ /* 0x000fea0003800200 */
.L_x_34:
        /* <DEDUP_REMOVED lines=15> */
.L_x_27:
        /* <DEDUP_REMOVED lines=9> */
.L_x_40:
[----:B------:R-:W0:Y:S01]  /*1620*/  LDC.64 R4, c[0x0][0x380] ;  /* 0x0000e000ff047b82 */ /* 0x000e220000000a00 */
[----:B------:R-:W-:-:S06]  /*1630*/  IMAD.WIDE R6, R48, 0x2, R32 ;  /* 0x0000000230067825 */ /* 0x000fcc00078e0220 */
[----:B------:R-:W2:Y:S01]  /*1640*/  LD.E.U16 R6, desc[UR36][R6.64] ;  /* 0x0000002406067980 */ /* 0x000ea2000c101500 */
[----:B0-----:R-:W-:-:S06]  /*1650*/  IMAD.WIDE R4, R17, 0x2, R4 ;  /* 0x0000000211047825 */ /* 0x001fcc00078e0204 */
[----:B------:R-:W3:Y:S01]  /*1660*/  LDG.E.U16.CONSTANT R4, desc[UR36][R4.64] ;  /* 0x0000002404047981 */ /* 0x000ee2000c1e9500 */
[----:B------:R-:W-:-:S04]  /*1670*/  LOP3.LUT R3, R43, R23, R18, 0xfe, !PT ;  /* 0x000000172b037212 */ /* 0x000fc800078efe12 */
[----:B------:R-:W-:-:S04]  /*1680*/  LOP3.LUT P0, RZ, R3, R22, RZ, 0xfc, !PT ;  /* 0x0000001603ff7212 */ /* 0x000fc8000780fcff */
[----:B------:R-:W-:Y:S02]  /*1690*/  ISETP.GT.U32.OR P0, PT, R16, 0x3, P0 ;  /* 0x000000031000780c */ /* 0x000fe40000704470 */
[----:B------:R-:W-:Y:S01]  /*16a0*/  IADD3 R45, PT, PT, R45, 0x1, RZ ;  /* 0x000000012d2d7810 */ /* 0x000fe20007ffe0ff */
[----:B------:R-:W-:Y:S03]  /*16b0*/  BSSY.RECONVERGENT B6, `(.L_x_38) ;  /* 0x0000015000067945 */ /* 0x000fe60003800200 */
[----:B------:R-:W-:-:S04]  /*16c0*/  ISETP.NE.AND P1, PT, R45, RZ, PT ;  /* 0x000000ff2d00720c */ /* 0x000fc80003f25270 */
[----:B------:R-:W-:Y:S01]  /*16d0*/  P2R R25, PR, RZ, 0x2 ;  /* 0x00000002ff197803 */ /* 0x000fe20000000000 */
        /* <DEDUP_REMOVED lines=8> */
[----:B------:R1:W3:Y:S01]  /*1760*/  LDC.64 R12, c[0x4][R0] ;  /* 0x01000000000c7b82 */ /* 0x0002e20000000a00 */
[----:B------:R1:W-:Y:S01]  /*1770*/  STL [R1+0x10], R48 ;  /* 0x0000103001007387 */ /* 0x0003e20000100800 */
[----:B------:R-:W-:Y:S01]  /*1780*/  MOV R7, R2 ;  /* 0x0000000200077202 */ /* 0x000fe20000000f00 */
[----:B------:R-:W4:Y:S02]  /*1790*/  F2F.F64.F32 R10, R19 ;  /* 0x00000013000a7310 */ /* 0x000f240000201800 */
[----:B0-----:R1:W-:Y:S01]  /*17a0*/  STL.64 [R1+0x8], R8 ;  /* 0x0000080801007387 */ /* 0x0013e20000100a00 */
[----:B--2---:R-:W-:Y:S01]  /*17b0*/  IMAD.U32 R4, RZ, RZ, UR4 ;  /* 0x00000004ff047e24 */ /* 0x004fe2000f8e00ff */
[----:B------:R-:W-:-:S02]  /*17c0*/  MOV R5, UR5 ;  /* 0x0000000500057c02 */ /* 0x000fc40008000f00 */
[----:B----4-:R1:W-:Y:S05]  /*17d0*/  STL.64 [R1+0x18], R10 ;  /* 0x0000180a01007387 */ /* 0x0103ea0000100a00 */
[----:B------:R-:W-:-:S07]  /*17e0*/  LEPC R20, `(.L_x_39) ;  /* 0x000000001014794e */ /* 0x000fce0000000000 */
[----:B-1-3--:R-:W-:Y:S05]  /*17f0*/  CALL.ABS.NOINC R12 ;  /* 0x000000000c007343 */ /* 0x00afea0003c00000 */
.L_x_39:
[----:B------:R-:W-:Y:S05]  /*1800*/  BSYNC.RECONVERGENT B6 ;  /* 0x0000000000067941 */ /* 0x000fea0003800200 */
.L_x_38:
[----:B------:R-:W0:Y:S01]  /*1810*/  LDCU UR4, c[0x0][0x40c] ;  /* 0x00008180ff0477ac */ /* 0x000e220008000800 */
[----:B------:R-:W-:Y:S01]  /*1820*/  ISETP.NE.AND P6, PT, R25, RZ, PT ;  /* 0x000000ff1900720c */ /* 0x000fe20003fc5270 */
[----:B------:R-:W-:Y:S01]  /*1830*/  FFMA R51, R24, R19, R51 ;  /* 0x0000001318337223 */ /* 0x000fe20000000033 */
[----:B------:R-:W-:Y:S01]  /*1840*/  IMAD.IADD R48, R41, 0x1, R48 ;  /* 0x0000000129307824 */ /* 0x000fe200078e0230 */
[----:B------:R-:W-:Y:S01]  /*1850*/  IADD3 R16, PT, PT, R16, 0x1, RZ ;  /* 0x0000000110107810 */ /* 0x000fe20007ffe0ff */
[----:B0-----:R-:W-:-:S09]  /*1860*/  VIADD R17, R17, UR4 ;  /* 0x0000000411117c36 */ /* 0x001fd20008000000 */
[----:B------:R-:W-:Y:S05]  /*1870*/  @P6 BRA `(.L_x_40) ;  /* 0xfffffffc00686947 */ /* 0x000fea000383ffff */
[----:B------:R-:W-:Y:S05]  /*1880*/  BSYNC.RECONVERGENT B7 ;  /* 0x0000000000077941 */ /* 0x000fea0003800200 */
.L_x_37:
[----:B------:R-:W-:-:S13]  /*1890*/  FSETP.NE.AND P0, PT, |R51|, +INF , PT ;  /* 0x7f8000003300780b */ /* 0x000fda0003f05200 */
[----:B------:R-:W-:Y:S05]  /*18a0*/  @!P0 EXIT ;  /* 0x000000000000894d */ /* 0x000fea0003800000 */
[----:B------:R-:W0:Y:S01]  /*18b0*/  LDC.64 R4, c[0x0][0x3b8] ;  /* 0x0000ee00ff047b82 */ /* 0x000e220000000a00 */
[----:B------:R-:W1:Y:S01]  /*18c0*/  LDCU.U8 UR4, c[0x0][0x404] ;  /* 0x00008080ff0477ac */ /* 0x000e620008000000 */
[----:B------:R-:W2:Y:S01]  /*18d0*/  LDCU.64 UR6, c[0x0][0x410] ;  /* 0x00008200ff0677ac */ /* 0x000ea20008000a00 */
[----:B0-----:R-:W-:-:S06]  /*18e0*/  IMAD.WIDE.U32 R4, R18, 0x4, R4 ;  /* 0x0000000412047825 */ /* 0x001fcc00078e0004 */
[----:B------:R-:W3:Y:S01]  /*18f0*/  LDG.E.CONSTANT R4, desc[UR36][R4.64] ;  /* 0x0000002404047981 */ /* 0x000ee2000c1e9900 */
[----:B-1----:R-:W-:Y:S01]  /*1900*/  UPRMT UR4, UR4, 0x8880, URZ ;  /* 0x0000888004047896 */ /* 0x002fe200080000ff */
[----:B--2---:R-:W-:-:S03]  /*1910*/  IMAD R3, R22, UR6, RZ ;  /* 0x0000000616037c24 */ /* 0x004fc6000f8e02ff */
[----:B------:R-:W-:Y:S01]  /*1920*/  UISETP.NE.AND UP0, UPT, UR4, URZ, UPT ;  /* 0x000000ff0400728c */ /* 0x000fe2000bf05270 */
[----:B---3--:R-:W-:-:S05]  /*1930*/  IADD3 R12, PT, PT, R43, R4, RZ ;  /* 0x000000042b0c7210 */ /* 0x008fca0007ffe0ff */
        /* <DEDUP_REMOVED lines=8> */
[----:B------:R0:W5:Y:S01]  /*19c0*/  LDG.E.U16 R19, desc[UR36][R16.64] ;  /* 0x0000002410137981 */ /* 0x000162000c1e1500 */
[----:B------:R-:W-:Y:S05]  /*19d0*/  BRA `(.L_x_44) ;  /* 0x0000000000407947 */ /* 0x000fea0003800000 */
.L_x_43:
[----:B------:R-:W2:Y:S01]  /*19e0*/  LDG.E.U16 R19, desc[UR36][R16.64] ;  /* 0x0000002410137981 */ /* 0x000ea2000c1e1500 */
[----:B------:R-:W0:Y:S01]  /*19f0*/  F2F.F64.F32 R10, R51 ;  /* 0x00000033000a7310 */ /* 0x000e220000201800 */
[----:B------:R-:W-:Y:S01]  /*1a00*/  MOV R3, 0x0 ;  /* 0x0000000000037802 */ /* 0x000fe20000000f00 */
[----:B------:R-:W1:Y:S01]  /*1a10*/  LDCU.64 UR4, c[0x4][0x20] ;  /* 0x01000400ff0477ac */ /* 0x000e620008000a00 */
[----:B------:R3:W-:Y:S01]  /*1a20*/  STL [R1], R12 ;  /* 0x0000000c01007387 */ /* 0x0007e20000100800 */
[----:B------:R-:W-:Y:S01]  /*1a30*/  IMAD.MOV.U32 R6, RZ, RZ, R38 ;  /* 0x000000ffff067224 */ /* 0x000fe200078e0026 */
[----:B------:R3:W4:Y:S01]  /*1a40*/  LDC.64 R14, c[0x4][R3] ;  /* 0x01000000030e7b82 */ /* 0x0007220000000a00 */
[----:B------:R-:W-:Y:S01]  /*1a50*/  MOV R7, R2 ;  /* 0x0000000200077202 */ /* 0x000fe20000000f00 */
[----:B0-----:R3:W-:Y:S01]  /*1a60*/  STL.64 [R1+0x10], R10 ;  /* 0x0000100a01007387 */ /* 0x0017e20000100a00 */
[----:B-1----:R-:W-:Y:S01]  /*1a70*/  IMAD.U32 R4, RZ, RZ, UR4 ;  /* 0x00000004ff047e24 */ /* 0x002fe2000f8e00ff */
[----:B------:R-:W-:Y:S01]  /*1a80*/  MOV R5, UR5 ;  /* 0x0000000500057c02 */ /* 0x000fe20008000f00 */
[----:B--2---:R-:W-:-:S04]  /*1a90*/  HADD2.F32 R0, -RZ, R19.H0_H0 ;  /* 0x20000013ff007230 */ /* 0x004fc80000004100 */
[----:B------:R-:W0:Y:S02]  /*1aa0*/  F2F.F64.F32 R8, R0 ;  /* 0x0000000000087310 */ /* 0x000e240000201800 */
[----:B0---4-:R3:W-:Y:S02]  /*1ab0*/  STL.64 [R1+0x8], R8 ;  /* 0x0000080801007387 */ /* 0x0117e40000100a00 */
[----:B------:R-:W-:-:S07]  /*1ac0*/  LEPC R20, `(.L_x_44) ;  /* 0x000000001014794e */ /* 0x000fce0000000000 */
[----:B---3--:R-:W-:Y:S05]  /*1ad0*/  CALL.ABS.NOINC R14 ;  /* 0x000000000e007343 */ /* 0x008fea0003c00000 */
.L_x_44:
[----:B------:R-:W-:Y:S05]  /*1ae0*/  BSYNC.RECONVERGENT B6 ;  /* 0x0000000000067941 */ /* 0x000fea0003800200 */
.L_x_42:
[----:B------:R-:W-:-:S05]  /*1af0*/  F2FP.F16.F32.PACK_AB R51, RZ, R51 ;  /* 0x00000033ff33723e */ /* 0x000fca00000000ff */
[----:B-----5:R-:W-:-:S05]  /*1b00*/  HADD2 R51, R19.H0_H0, R51.H0_H0 ;  /* 0x2000003313337230 */ /* 0x020fca0000000800 */
[----:B------:R-:W-:Y:S01]  /*1b10*/  STG.E.U16 desc[UR36][R16.64], R51 ;  /* 0x0000003310007986 */ /* 0x000fe2000c101524 */
[----:B------:R-:W-:Y:S05]  /*1b20*/  EXIT ;  /* 0x000000000000794d */ /* 0x000fea0003800000 */
.L_x_41:
[----:B------:R-:W0:Y:S01]  /*1b30*/  LDC.64 R2, c[0x0][0x390] ;  /* 0x0000e400ff027b82 */ /* 0x000e220000000a00 */
[----:B------:R-:W-:Y:S01]  /*1b40*/  F2FP.F16.F32.PACK_AB R51, RZ, R51 ;  /* 0x00000033ff33723e */ /* 0x000fe200000000ff */
[----:B0-----:R-:W-:-:S05]  /*1b50*/  IMAD.WIDE R2, R12, 0x2, R2 ;  /* 0x000000020c027825 */ /* 0x001fca00078e0202 */
[----:B------:R-:W-:Y:S01]  /*1b60*/  STG.E.U16 desc[UR36][R2.64], R51 ;  /* 0x0000003302007986 */ /* 0x000fe2000c101524 */
[----:B------:R-:W-:Y:S05]  /*1b70*/  EXIT ;  /* 0x000000000000794d */ /* 0x000fea0003800000 */
.L_x_45:
        /* <DEDUP_REMOVED lines=16> */
.L_x_70:


//--------------------- .text._Z28lora_fused_qkv_expand_kernelI13__nv_bfloat16S0_EvPKT_PKvPT0_PKiS9_S9_S9_S9_S9_S9_S9_S9_S9_S9_iiiiibiiii --------------------------
	.section	.text._Z28lora_fused_qkv_expand_kernelI13__nv_bfloat16S0_EvPKT_PKvPT0_PKiS9_S9_S9_S9_S9_S9_S9_S9_S9_S9_iiiiibiiii,"ax",@progbits
	.align	128
        .global         _Z28lora_fused_qkv_expand_kernelI13__nv_bfloat16S0_EvPKT_PKvPT0_PKiS9_S9_S9_S9_S9_S9_S9_S9_S9_S9_iiiiibiiii
        .type           _Z28lora_fused_qkv_expand_kernelI13__nv_bfloat16S0_EvPKT_PKvPT0_PKiS9_S9_S9_S9_S9_S9_S9_S9_S9_S9_iiiiibiiii,@function
        .size           _Z28lora_fused_qkv_expand_kernelI13__nv_bfloat16S0_EvPKT_PKvPT0_PKiS9_S9_S9_S9_S9_S9_S9_S9_S9_S9_iiiiibiiii,(.L_x_71 - _Z28lora_fused_qkv_expand_kernelI13__nv_bfloat16S0_EvPKT_PKvPT0_PKiS9_S9_S9_S9_S9_S9_S9_S9_S9_S9_iiiiibiiii)
        .other          _Z28lora_fused_qkv_expand_kernelI13__nv_bfloat16S0_EvPKT_PKvPT0_PKiS9_S9_S9_S9_S9_S9_S9_S9_S9_S9_iiiiibiiii,@"STO_CUDA_ENTRY STV_DEFAULT"
_Z28lora_fused_qkv_expand_kernelI13__nv_bfloat16S0_EvPKT_PKvPT0_PKiS9_S9_S9_S9_S9_S9_S9_S9_S9_S9_iiiiibiiii:
.text._Z28lora_fused_qkv_expand_kernelI13__nv_bfloat16S0_EvPKT_PKvPT0_PKiS9_S9_S9_S9_S9_S9_S9_S9_S9_S9_iiiiibiiii:
        /* <DEDUP_REMOVED lines=150> */
.L_x_47:
[----:B------:R-:W-:Y:S05]  /*0960*/  EXIT ;  /* 0x000000000000794d */ /* 0x000fea0003800000 */
.L_x_46:
        /* <DEDUP_REMOVED lines=41> */
.L_x_49:
[----:B------:R-:W-:Y:S05]  /*0c00*/  BSYNC.RECONVERGENT B6 ;  /* 0x0000000000067941 */ /* 0x000fea0003800200 */
.L_x_48:
        /* <DEDUP_REMOVED lines=25> */
.L_x_59:
[----:B------:R-:W0:Y:S01]  /*0da0*/  LDC.64 R34, c[0x0][0x380] ;  /* 0x0000e000ff227b82 */ /* 0x000e220000000a00 */
[----:B------:R-:W-:-:S05]  /*0db0*/  IMAD.WIDE R30, R17, 0x2, R32 ;  /* 0x00000002111e7825 */ /* 0x000fca00078e0220 */
[----:B------:R-:W2:Y:S01]  /*0dc0*/  LD.E.U16 R28, desc[UR36][R30.64] ;  /* 0x000000241e1c7980 */ /* 0x000ea2000c101500 */
[----:B0-----:R-:W-:-:S05]  /*0dd0*/  IMAD.WIDE R34, R27, 0x2, R34 ;  /* 0x000000021b227825 */ /* 0x001fca00078e0222 */
[----:B------:R-:W3:Y:S01]  /*0de0*/  LDG.E.U16.CONSTANT R50, desc[UR36][R34.64] ;  /* 0x0000002422327981 */ /* 0x000ee2000c1e9500 */
[----:B------:R-:W-:Y:S01]  /*0df0*/  VIADD R26, R24, 0xffffffff ;  /* 0xffffffff181a7836 */ /* 0x000fe20000000000 */
[----:B------:R-:W-:-:S04]  /*0e00*/  LOP3.LUT R3, R43, R23, R18, 0xfe, !PT ;  /* 0x000000172b037212 */ /* 0x000fc800078efe12 */
[----:B------:R-:W-:Y:S01]  /*0e10*/  LOP3.LUT P0, RZ, R26, R3, R22, 0xfe, !PT ;  /* 0x000000031aff7212 */ /* 0x000fe2000780fe16 */
[----:B------:R-:W-:Y:S03]  /*0e20*/  BSSY.RECONVERGENT B6, `(.L_x_51) ;  /* 0x0000014000067945 */ /* 0x000fe60003800200 */
[----:B------:R-:W-:Y:S01]  /*0e30*/  P2R R36, PR, RZ, 0x1 ;  /* 0x00000001ff247803 */ /* 0x000fe20000000000 */
[----:B--2---:R-:W-:Y:S01]  /*0e40*/  IMAD.U32 R28, R28, 0x10000, RZ ;  /* 0x000100001c1c7824 */ /* 0x004fe200078e00ff */
[----:B---3--:R-:W-:-:S07]  /*0e50*/  SHF.L.U32 R50, R50, 0x10, RZ ;  /* 0x0000001032327819 */ /* 0x008fce00000006ff */
[----:B------:R-:W-:Y:S05]  /*0e60*/  @P0 BRA `(.L_x_52) ;  /* 0x00000000003c0947 */ /* 0x000fea0003800000 */
[----:B------:R-:W0:Y:S01]  /*0e70*/  F2F.F64.F32 R12, R50 ;  /* 0x00000032000c7310 */ /* 0x000e220000201800 */
[----:B------:R-:W-:Y:S01]  /*0e80*/  MOV R8, 0x0 ;  /* 0x0000000000087802 */ /* 0x000fe20000000f00 */
[----:B------:R1:W-:Y:S01]  /*0e90*/  STL.64 [R1], R26 ;  /* 0x0000001a01007387 */ /* 0x0003e20000100a00 */
[----:B------:R-:W2:Y:S01]  /*0ea0*/  LDCU.64 UR4, c[0x4][0x18] ;  /* 0x01000300ff0477ac */ /* 0x000ea20008000a00 */
[----:B------:R-:W-:Y:S01]  /*0eb0*/  MOV R6, R38 ;  /* 0x0000002600067202 */ /* 0x000fe20000000f00 */
[----:B------:R-:W-:Y:S01]  /*0ec0*/  IMAD.MOV.U32 R7, RZ, RZ, R2 ;  /* 0x000000ffff077224 */ /* 0x000fe200078e0002 */
[----:B------:R1:W-:Y:S01]  /*0ed0*/  STL [R1+0x10], R17 ;  /* 0x0000101101007387 */ /* 0x0003e20000100800 */
[----:B------:R-:W3:Y:S01]  /*0ee0*/  LDC.64 R8, c[0x4][R8] ;  /* 0x0100000008087b82 */ /* 0x000ee20000000a00 */
[----:B------:R-:W4:Y:S02]  /*0ef0*/  F2F.F64.F32 R10, R28 ;  /* 0x0000001c000a7310 */ /* 0x000f240000201800 */
[----:B0-----:R1:W-:Y:S01]  /*0f00*/  STL.64 [R1+0x8], R12 ;  /* 0x0000080c01007387 */ /* 0x0013e20000100a00 */
[----:B--2---:R-:W-:-:S03]  /*0f10*/  IMAD.U32 R4, RZ, RZ, UR4 ;  /* 0x00000004ff047e24 */ /* 0x004fc6000f8e00ff */
[----:B----4-:R1:W-:Y:S01]  /*0f20*/  STL.64 [R1+0x18], R10 ;  /* 0x0000180a01007387 */ /* 0x0103e20000100a00 */
[----:B------:R-:W-:-:S07]  /*0f30*/  IMAD.U32 R5, RZ, RZ, UR5 ;  /* 0x00000005ff057e24 */ /* 0x000fce000f8e00ff */
[----:B------:R-:W-:-:S07]  /*0f40*/  LEPC R20, `(.L_x_52) ;  /* 0x000000001014794e */ /* 0x000fce0000000000 */
[----:B-1-3--:R-:W-:Y:S05]  /*0f50*/  CALL.ABS.NOINC R8 ;  /* 0x0000000008007343 */ /* 0x00afea0003c00000 */
.L_x_52:
[----:B------:R-:W-:Y:S05]  /*0f60*/  BSYNC.RECONVERGENT B6 ;  /* 0x0000000000067941 */ /* 0x000fea0003800200 */
.L_x_51:
        /* <DEDUP_REMOVED lines=8> */
[----:B--2---:R-:W-:Y:S01]  /*0ff0*/  SHF.L.U32 R19, R19, 0x10, RZ ;  /* 0x0000001013137819 */ /* 0x004fe200000006ff */
[----:B---3--:R-:W-:Y:S01]  /*1000*/  IMAD.U32 R26, R26, 0x10000, RZ ;  /* 0x000100001a1a7824 */ /* 0x008fe200078e00ff */
[----:B------:R-:W-:Y:S06]  /*1010*/  @P6 BRA `(.L_x_54) ;  /* 0x00000000003c6947 */ /* 0x000fec0003800000 */
        /* <DEDUP_REMOVED lines=10> */
[----:B--2---:R-:W-:Y:S01]  /*10c0*/  MOV R4, UR4 ;  /* 0x0000000400047c02 */ /* 0x004fe20008000f00 */
[----:B------:R-:W-:-:S02]  /*10d0*/  IMAD.U32 R5, RZ, RZ, UR5 ;  /* 0x00000005ff057e24 */ /* 0x000fc4000f8e00ff */
[----:B----4-:R1:W-:Y:S05]  /*10e0*/  STL.64 [R1+0x18], R10 ;  /* 0x0000180a01007387 */ /* 0x0103ea0000100a00 */
[----:B------:R-:W-:-:S07]  /*10f0*/  LEPC R20, `(.L_x_54) ;  /* 0x000000001014794e */ /* 0x000fce0000000000 */
[----:B-1-3--:R-:W-:Y:S05]  /*1100*/  CALL.ABS.NOINC R8 ;  /* 0x0000000008007343 */ /* 0x00afea0003c00000 */
.L_x_54:
[----:B------:R-:W-:Y:S05]  /*1110*/  BSYNC.RECONVERGENT B6 ;  /* 0x0000000000067941 */ /* 0x000fea0003800200 */
.L_x_53:
        /* <DEDUP_REMOVED lines=27> */
.L_x_56:
[----:B------:R-:W-:Y:S05]  /*12d0*/  BSYNC.RECONVERGENT B6 ;  /* 0x0000000000067941 */ /* 0x000fea0003800200 */
.L_x_55:
        /* <DEDUP_REMOVED lines=8> */
[----:B--2---:R-:W-:Y:S01]  /*1360*/  IMAD.U32 R51, R30, 0x10000, RZ ;  /* 0x000100001e337824 */ /* 0x004fe200078e00ff */
[----:B---3--:R-:W-:Y:S01]  /*1370*/  SHF.L.U32 R26, R34, 0x10, RZ ;  /* 0x00000010221a7819 */ /* 0x008fe200000006ff */
        /* <DEDUP_REMOVED lines=17> */
.L_x_58:
[----:B------:R-:W-:Y:S05]  /*1490*/  BSYNC.RECONVERGENT B6 ;  /* 0x0000000000067941 */ /* 0x000fea0003800200 */
.L_x_57:
[----:B------:R-:W0:Y:S01]  /*14a0*/  LDC R0, c[0x0][0x40c] ;  /* 0x00010300ff007b82 */ /* 0x000e220000000800 */
[----:B------:R-:W-:Y:S01]  /*14b0*/  IADD3 R49, PT, PT, R49, 0x4, RZ ;  /* 0x0000000431317810 */ /* 0x000fe20007ffe0ff */
[----:B------:R-:W-:Y:S01]  /*14c0*/  FFMA R51, R26, R51, R19 ;  /* 0x000000331a337223 */ /* 0x000fe20000000013 */
[C---:B------:R-:W-:Y:S01]  /*14d0*/  IMAD R40, R41.reuse, 0x4, R40 ;  /* 0x0000000429287824 */ /* 0x040fe200078e0228 */
[C---:B------:R-:W-:Y:S01]  /*14e0*/  LEA R44, R41.reuse, R44, 0x2 ;  /* 0x0000002c292c7211 */ /* 0x040fe200078e10ff */
[----:B------:R-:W-:Y:S01]  /*14f0*/  IMAD R42, R41, 0x4, R42 ;  /* 0x00000004292a7824 */ /* 0x000fe200078e022a */
[----:B------:R-:W-:Y:S01]  /*1500*/  ISETP.NE.AND P0, PT, R49, RZ, PT ;  /* 0x000000ff3100720c */ /* 0x000fe20003f05270 */
[----:B------:R-:W-:Y:S01]  /*1510*/  VIADD R24, R24, 0x4 ;  /* 0x0000000418187836 */ /* 0x000fe20000000000 */
[----:B------:R-:W-:Y:S01]  /*1520*/  LEA R17, R41, R17, 0x2 ;  /* 0x0000001129117211 */ /* 0x000fe200078e10ff */
[C---:B0-----:R-:W-:Y:S01]  /*1530*/  IMAD R25, R0.reuse, 0x4, R25 ;  /* 0x0000000400197824 */ /* 0x041fe200078e0219 */
[C---:B------:R-:W-:Y:S01]  /*1540*/  LEA R29, R0.reuse, R29, 0x2 ;  /* 0x0000001d001d7211 */ /* 0x040fe200078e10ff */
[C---:B------:R-:W-:Y:S01]  /*1550*/  IMAD R37, R0.reuse, 0x4, R37 ;  /* 0x0000000400257824 */ /* 0x040fe200078e0225 */
[----:B------:R-:W-:-:S07]  /*1560*/  LEA R27, R0, R27, 0x2 ;  /* 0x0000001b001b7211 */ /* 0x000fce00078e10ff */
[----:B------:R-:W-:Y:S05]  /*1570*/  @P0 BRA `(.L_x_59) ;  /* 0xfffffff800080947 */ /* 0x000fea000383ffff */
[----:B------:R-:W-:Y:S05]  /*1580*/  BSYNC.RECONVERGENT B7 ;  /* 0x0000000000077941 */ /* 0x000fea0003800200 */
.L_x_50:
[----:B------:R-:W-:-:S13]  /*1590*/  ISETP.NE.AND P0, PT, R45, RZ, PT ;  /* 0x000000ff2d00720c */ /* 0x000fda0003f05270 */
[----:B------:R-:W-:Y:S05]  /*15a0*/  @!P0 BRA `(.L_x_60) ;  /* 0x0000000000b88947 */ /* 0x000fea0003800000 */
[----:B------:R-:W0:Y:S01]  /*15b0*/  LDCU UR4, c[0x0][0x40c] ;  /* 0x00008180ff0477ac */ /* 0x000e220008000800 */
[-C--:B------:R-:W-:Y:S01]  /*15c0*/  IADD3 R17, PT, PT, R39, R16.reuse, RZ ;  /* 0x0000001027117210 */ /* 0x080fe20007ffe0ff */
[----:B------:R-:W-:Y:S01]  /*15d0*/  IMAD R47, R41, R16, R47 ;  /* 0x00000010292f7224 */ /* 0x000fe200078e022f */
[----:B------:R-:W-:Y:S01]  /*15e0*/  BSSY.RECONVERGENT B7, `(.L_x_60) ;  /* 0x000002a000077945 */ /* 0x000fe20003800200 */
[----:B------:R-:W-:Y:S02]  /*15f0*/  IADD3 R45, PT, PT, -R45, RZ, RZ ;  /* 0x000000ff2d2d7210 */ /* 0x000fe40007ffe1ff */
[----:B------:R-:W-:Y:S02]  /*1600*/  IMAD.IADD R48, R48, 0x1, R47 ;  /* 0x0000000130307824 */ /* 0x000fe400078e022f */
[----:B0-----:R-:W-:-:S07]  /*1610*/  IMAD R17, R17, UR4, R46 ;  /* 0x0000000411117c24 */ /* 0x001fce000f8e022e */
.L_x_63:
[----:B------:R-:W0:Y:S01]  /*1620*/  LDC.64 R4, c[0x0][0x380] ;  /* 0x0000e000ff047b82 */ /* 0x000e220000000a00 */
[----:B------:R-:W-:-:S06]  /*1630*/  IMAD.WIDE R6, R48, 0x2, R32 ;  /* 0x0000000230067825 */ /* 0x000fcc00078e0220 */
[----:B------:R-:W2:Y:S01]  /*1640*/  LD.E.U16 R6, desc[UR36][R6.64] ;  /* 0x0000002406067980 */ /* 0x000ea2000c101500 */
[----:B0-----:R-:W-:-:S06]  /*1650*/  IMAD.WIDE R4, R17, 0x2, R4 ;  /* 0x0000000211047825 */ /* 0x001fcc00078e0204 */
[----:B------:R-:W3:Y:S01]  /*1660*/  LDG.E.U16.CONSTANT R4, desc[UR36][R4.64] ;  /* 0x0000002404047981 */ /* 0x000ee2000c1e9500 */
[----:B------:R-:W-:-:S04]  /*1670*/  LOP3.LUT R3, R43, R23, R18, 0xfe, !PT ;  /* 0x000000172b037212 */ /* 0x000fc800078efe12 */
[----:B------:R-:W-:-:S04]  /*1680*/  LOP3.LUT P0, RZ, R3, R22, RZ, 0xfc, !PT ;  /* 0x0000001603ff7212 */ /* 0x000fc8000780fcff */
[----:B------:R-:W-:Y:S01]  /*1690*/  ISETP.GT.U32.OR P0, PT, R16, 0x3, P0 ;  /* 0x000000031000780c */ /* 0x000fe20000704470 */
[----:B------:R-:W-:Y:S01]  /*16a0*/  VIADD R45, R45, 0x1 ;  /* 0x000000012d2d7836 */ /* 0x000fe20000000000 */
[----:B------:R-:W-:Y:S04]  /*16b0*/  BSSY.RECONVERGENT B6, `(.L_x_61) ;  /* 0x0000015000067945 */ /* 0x000fe80003800200 */
[----:B------:R-:W-:-:S04]  /*16c0*/  ISETP.NE.AND P1, PT, R45, RZ, PT ;  /* 0x000000ff2d00720c */ /* 0x000fc80003f25270 */
[----:B------:R-:W-:Y:S02]  /*16d0*/  P2R R25, PR, RZ, 0x2 ;  /* 0x00000002ff197803 */ /* 0x000fe40000000000 */
        /* <DEDUP_REMOVED lines=8> */
[----:B------:R1:W3:Y:S01]  /*1760*/  LDC.64 R12, c[0x4][R0] ;  /* 0x01000000000c7b82 */ /* 0x0002e20000000a00 */
[----:B------:R1:W-:Y:S01]  /*1770*/  STL [R1+0x10], R48 ;  /* 0x0000103001007387 */ /* 0x0003e20000100800 */
[----:B------:R-:W-:Y:S01]  /*1780*/  IMAD.MOV.U32 R7, RZ, RZ, R2 ;  /* 0x000000ffff077224 */ /* 0x000fe200078e0002 */
[----:B------:R-:W4:Y:S02]  /*1790*/  F2F.F64.F32 R10, R19 ;  /* 0x00000013000a7310 */ /* 0x000f240000201800 */
[----:B0-----:R1:W-:Y:S01]  /*17a0*/  STL.64 [R1+0x8], R8 ;  /* 0x0000080801007387 */ /* 0x0013e20000100a00 */
[----:B--2---:R-:W-:Y:S01]  /*17b0*/  MOV R4, UR4 ;  /* 0x0000000400047c02 */ /* 0x004fe20008000f00 */
[----:B------:R-:W-:-:S02]  /*17c0*/  IMAD.U32 R5, RZ, RZ, UR5 ;  /* 0x00000005ff057e24 */ /* 0x000fc4000f8e00ff */
[----:B----4-:R1:W-:Y:S05]  /*17d0*/  STL.64 [R1+0x18], R10 ;  /* 0x0000180a01007387 */ /* 0x0103ea0000100a00 */
[----:B------:R-:W-:-:S07]  /*17e0*/  LEPC R20, `(.L_x_62) ;  /* 0x000000001014794e */ /* 0x000fce0000000000 */
[----:B-1-3--:R-:W-:Y:S05]  /*17f0*/  CALL.ABS.NOINC R12 ;  /* 0x000000000c007343 */ /* 0x00afea0003c00000 */
.L_x_62:
[----:B------:R-:W-:Y:S05]  /*1800*/  BSYNC.RECONVERGENT B6 ;  /* 0x0000000000067941 */ /* 0x000fea0003800200 */
.L_x_61:
[----:B------:R-:W0:Y:S01]  /*1810*/  LDCU UR4, c[0x0][0x40c] ;  /* 0x00008180ff0477ac */ /* 0x000e220008000800 */
[----:B------:R-:W-:Y:S01]  /*1820*/  ISETP.NE.AND P6, PT, R25, RZ, PT ;  /* 0x000000ff1900720c */ /* 0x000fe20003fc5270 */
[----:B------:R-:W-:Y:S01]  /*1830*/  FFMA R51, R24, R19, R51 ;  /* 0x0000001318337223 */ /* 0x000fe20000000033 */
[----:B------:R-:W-:Y:S01]  /*1840*/  IADD3 R48, PT, PT, R41, R48, RZ ;  /* 0x0000003029307210 */ /* 0x000fe20007ffe0ff */
[----:B------:R-:W-:Y:S01]  /*1850*/  VIADD R16, R16, 0x1 ;  /* 0x0000000110107836 */ /* 0x000fe20000000000 */
[----:B0-----:R-:W-:-:S09]  /*1860*/  IADD3 R17, PT, PT, R17, UR4, RZ ;  /* 0x0000000411117c10 */ /* 0x001fd2000fffe0ff */
[----:B------:R-:W-:Y:S05]  /*1870*/  @P6 BRA `(.L_x_63) ;  /* 0xfffffffc00686947 */ /* 0x000fea000383ffff */
[----:B------:R-:W-:Y:S05]  /*1880*/  BSYNC.RECONVERGENT B7 ;  /* 0x0000000000077941 */ /* 0x000fea0003800200 */
.L_x_60:
        /* <DEDUP_REMOVED lines=10> */
[----:B---3--:R-:W-:-:S04]  /*1930*/  IMAD.IADD R12, R43, 0x1, R4 ;  /* 0x000000012b0c7824 */ /* 0x008fc800078e0204 */
[----:B------:R-:W-:-:S04]  /*1940*/  IMAD R12, R12, UR7, R3 ;  /* 0x000000070c0c7c24 */ /* 0x000fc8000f8e0203 */
        /* <DEDUP_REMOVED lines=9> */
.L_x_66:
        /* <DEDUP_REMOVED lines=10> */
[----:B------:R-:W-:-:S02]  /*1a80*/  MOV R5, UR5 ;  /* 0x0000000500057c02 */ /* 0x000fc40008000f00 */
[----:B--2---:R-:W-:-:S04]  /*1a90*/  SHF.L.U32 R0, R19, 0x10, RZ ;  /* 0x0000001013007819 */ /* 0x004fc800000006ff */
[----:B------:R-:W0:Y:S02]  /*1aa0*/  F2F.F64.F32 R8, R0 ;  /* 0x0000000000087310 */ /* 0x000e240000201800 */
[----:B0---4-:R3:W-:Y:S02]  /*1ab0*/  STL.64 [R1+0x8], R8 ;  /* 0x0000080801007387 */ /* 0x0117e40000100a00 */
[----:B------:R-:W-:-:S07]  /*1ac0*/  LEPC R20, `(.L_x_67) ;  /* 0x000000001014794e */ /* 0x000fce0000000000 */
[----:B---3--:R-:W-:Y:S05]  /*1ad0*/  CALL.ABS.NOINC R14 ;  /* 0x000000000e007343 */ /* 0x008fea0003c00000 */
.L_x_67:
[----:B------:R-:W-:Y:S05]  /*1ae0*/  BSYNC.RECONVERGENT B6 ;  /* 0x0000000000067941 */ /* 0x000fea0003800200 */
.L_x_65:
[----:B------:R-:W-:-:S05]  /*1af0*/  F2FP.BF16.F32.PACK_AB R51, RZ, R51 ;  /* 0x00000033ff33723e */ /* 0x000fca00000010ff */
[----:B-----5:R-:W-:-:S05]  /*1b00*/  HADD2.BF16_V2 R51, R19.H0_H0, R51.H0_H0 ;  /* 0x2000003313337230 */ /* 0x020fca0000200800 */
[----:B------:R-:W-:Y:S01]  /*1b10*/  STG.E.U16 desc[UR36][R16.64], R51 ;  /* 0x0000003310007986 */ /* 0x000fe2000c101524 */
[----:B------:R-:W-:Y:S05]  /*1b20*/  EXIT ;  /* 0x000000000000794d */ /* 0x000fea0003800000 */
.L_x_64:
[----:B------:R-:W0:Y:S01]  /*1b30*/  LDC.64 R2, c[0x0][0x390] ;  /* 0x0000e400ff027b82 */ /* 0x000e220000000a00 */
[----:B------:R-:W-:Y:S01]  /*1b40*/  F2FP.BF16.F32.PACK_AB R51, RZ, R51 ;  /* 0x00000033ff33723e */ /* 0x000fe200000010ff */
[----:B0-----:R-:W-:-:S05]  /*1b50*/  IMAD.WIDE R2, R12, 0x2, R2 ;  /* 0x000000020c027825 */ /* 0x001fca00078e0202 */
[----:B------:R-:W-:Y:S01]  /*1b60*/  STG.E.U16 desc[UR36][R2.64], R51 ;  /* 0x0000003302007986 */ /* 0x000fe2000c101524 */
[----:B------:R-:W-:Y:S05]  /*1b70*/  EXIT ;  /* 0x000000000000794d */ /* 0x000fea0003800000 */
.L_x_68:
        /* <DEDUP_REMOVED lines=16> */
.L_x_71:


//--------------------- .nv.global.init           --------------------------
	.section	.nv.global.init,"aw",@progbits
.nv.global.init:
	.type		$str$1,@object
	.size		$str$1,($str$2 - $str$1)
$str$1:
        /*0000*/ 	.byte	0x73, 0x6c, 0x69, 0x63, 0x65, 0x5f, 0x69, 0x64, 0x3d, 0x25, 0x64, 0x2c, 0x20, 0x72, 0x61, 0x6e
        /*0010*/ 	.byte	0x6b, 0x3d, 0x25, 0x64, 0x2c, 0x20, 0x73, 0x74, 0x61, 0x72, 0x74, 0x3d, 0x25, 0x64, 0x0a, 0x00
	.type		$str$2,@object
	.size		$str$2,($str$3 - $str$2)
$str$2:
        /*0020*/ 	.byte	0x6b, 0x3d, 0x25, 0x64, 0x2c, 0x20, 0x61, 0x5f, 0x6f, 0x66, 0x66, 0x3d, 0x25, 0x64, 0x2c, 0x20
        /*0030*/ 	.byte	0x61, 0x5f, 0x76, 0x61, 0x6c, 0x3d, 0x25, 0x66, 0x2c, 0x20, 0x62, 0x5f, 0x6f, 0x66, 0x66, 0x3d
        /*0040*/ 	.byte	0x25, 0x64, 0x2c, 0x20, 0x62, 0x5f, 0x76, 0x61, 0x6c, 0x3d, 0x25, 0x66, 0x0a, 0x00
	.type		$str$3,@object
	.size		$str$3,($str - $str$3)
$str$3:
        /*004e*/ 	.byte	0x4b, 0x45, 0x52, 0x4e, 0x45, 0x4c, 0x20, 0x41, 0x44, 0x44, 0x3a, 0x20, 0x6f, 0x66, 0x66, 0x73
        /*005e*/ 	.byte	0x65, 0x74, 0x3d, 0x25, 0x64, 0x2c, 0x20, 0x6f, 0x6c, 0x64, 0x5f, 0x76, 0x61, 0x6c, 0x3d, 0x25
        /*006e*/ 	.byte	0x66, 0x2c, 0x20, 0x61, 0x63, 0x63, 0x75, 0x6d, 0x75, 0x6c, 0x61, 0x74, 0x6f, 0x72, 0x3d, 0x25
        /*007e*/ 	.byte	0x66, 0x0a, 0x00
	.type		$str,@object
	.size		$str,(.L_0 - $str)
$str:
        /*0081*/ 	.byte	0x44, 0x45, 0x42, 0x55, 0x47, 0x20, 0x4b, 0x45, 0x52, 0x4e, 0x45, 0x4c, 0x3a, 0x20, 0x49, 0x6e
        /*0091*/ 	.byte	0x76, 0x61, 0x6c, 0x69, 0x64, 0x20, 0x61, 0x63, 0x74, 0x75, 0x61, 0x6c, 0x5f, 0x74, 0x6f, 0x6b
        /*00a1*/ 	.byte	0x65, 0x6e, 0x5f, 0x69, 0x64, 0x78, 0x3d, 0x25, 0x64, 0x20, 0x66, 0x6f, 0x75, 0x6e, 0x64, 0x20
        /*00b1*/ 	.byte	0x61, 0x74, 0x20, 0x6c, 0x6f, 0x72, 0x61, 0x5f, 0x69, 0x64, 0x78, 0x3d, 0x25, 0x64, 0x2c, 0x20
        /*00c1*/ 	.byte	0x73, 0x6c, 0x69, 0x63, 0x65, 0x5f, 0x69, 0x64, 0x3d, 0x25, 0x64, 0x0a, 0x00
.L_0:


//--------------------- .nv.shared.reserved.0     --------------------------
	.section	.nv.shared.reserved.0,"aw",@nobits
	.weak		__nv_reservedSMEM_offset_0_alias
	.size		__nv_reservedSMEM_offset_0_alias, 0, 64
	.other		__nv_reservedSMEM_offset_0_alias,@"STO_CUDA_RESERVED_SHARED STV_DEFAULT"
__nv_reservedSMEM_offset_0_alias:
	.zero		0
	.zero		64


//--------------------- .nv.constant0._Z28lora_fused_qkv_expand_kernelIffEvPKT_PKvPT0_PKiS8_S8_S8_S8_S8_S8_S8_S8_S8_S8_iiiiibiiii --------------------------
	.section	.nv.constant0._Z28lora_fused_qkv_expand_kernelIffEvPKT_PKvPT0_PKiS8_S8_S8_S8_S8_S8_S8_S8_S8_S8_iiiiibiiii,"a",@progbits
	.sectionflags	@""
	.align	4
.nv.constant0._Z28lora_fused_qkv_expand_kernelIffEvPKT_PKvPT0_PKiS8_S8_S8_S8_S8_S8_S8_S8_S8_S8_iiiiibiiii:
	.zero		1048


//--------------------- .nv.constant0._Z28lora_fused_qkv_expand_kernelI6__halfS0_EvPKT_PKvPT0_PKiS9_S9_S9_S9_S9_S9_S9_S9_S9_S9_iiiiibiiii --------------------------
	.section	.nv.constant0._Z28lora_fused_qkv_expand_kernelI6__halfS0_EvPKT_PKvPT0_PKiS9_S9_S9_S9_S9_S9_S9_S9_S9_S9_iiiiibiiii,"a",@progbits
	.sectionflags	@""
	.align	4
.nv.constant0._Z28lora_fused_qkv_expand_kernelI6__halfS0_EvPKT_PKvPT0_PKiS9_S9_S9_S9_S9_S9_S9_S9_S9_S9_iiiiibiiii:
	.zero		1048


//--------------------- .nv.constant0._Z28lora_fused_qkv_expand_kernelI13__nv_bfloat16S0_EvPKT_PKvPT0_PKiS9_S9_S9_S9_S9_S9_S9_S9_S9_S9_iiiiibiiii --------------------------
	.section	.nv.constant0._Z28lora_fused_qkv_expand_kernelI13__nv_bfloat16S0_EvPKT_PKvPT0_PKiS9_S9_S9_S9_S9_S9_S9_S9_S9_S9_iiiiibiiii,"a",@progbits
	.sectionflags	@""
	.align	4
.nv.constant0._Z28lora_fused_qkv_expand_kernelI13__nv_bfloat16S0_EvPKT_PKvPT0_PKiS9_S9_S9_S9_S9_S9_S9_S9_S9_S9_iiiiibiiii:
	.zero		1048


//--------------------- SYMBOLS --------------------------

	.type		.nv.reservedSmem.offset0,@object
	.size		.nv.reservedSmem.offset0,0x4
	.type		vprintf,@function
